	.headerflags	@"EF_CUDA_TEXMODE_UNIFIED EF_CUDA_64BIT_ADDRESS EF_CUDA_SM89 EF_CUDA_VIRTUAL_SM(EF_CUDA_SM89)"
	.elftype	@"ET_EXEC"


//--------------------- .nv.info                  --------------------------
	.section	.nv.info,"",@"SHT_CUDA_INFO"
	.align	4


	//----- nvinfo : EIATTR_REGCOUNT
	.align		4
        /*0000*/ 	.byte	0x04, 0x2f
        /*0002*/ 	.short	(.L_1 - .L_0)
	.align		4
.L_0:
        /*0004*/ 	.word	index@(triton__0d1d2d3d4de5de)
        /*0008*/ 	.word	0x0000007f


	//----- nvinfo : EIATTR_MAX_STACK_SIZE
	.align		4
.L_1:
        /*000c*/ 	.byte	0x04, 0x23
        /*000e*/ 	.short	(.L_3 - .L_2)
	.align		4
.L_2:
        /*0010*/ 	.word	index@(triton__0d1d2d3d4de5de)
        /*0014*/ 	.word	0x00000000


	//----- nvinfo : EIATTR_MIN_STACK_SIZE
	.align		4
.L_3:
        /*0018*/ 	.byte	0x04, 0x12
        /*001a*/ 	.short	(.L_5 - .L_4)
	.align		4
.L_4:
        /*001c*/ 	.word	index@(triton__0d1d2d3d4de5de)
        /*0020*/ 	.word	0x00000000


	//----- nvinfo : EIATTR_FRAME_SIZE
	.align		4
.L_5:
        /*0024*/ 	.byte	0x04, 0x11
        /*0026*/ 	.short	(.L_7 - .L_6)
	.align		4
.L_6:
        /*0028*/ 	.word	index@(triton__0d1d2d3d4de5de)
        /*002c*/ 	.word	0x00000000
.L_7:


//--------------------- .nv.info.triton__0d1d2d3d4de5de --------------------------
	.section	.nv.info.triton__0d1d2d3d4de5de,"",@"SHT_CUDA_INFO"
	.align	4


	//----- nvinfo : EIATTR_CUDA_API_VERSION
	.align		4
        /*0000*/ 	.byte	0x04, 0x37
        /*0002*/ 	.short	(.L_9 - .L_8)
.L_8:
        /*0004*/ 	.word	0x0000007b


	//----- nvinfo : EIATTR_PARAM_CBANK
	.align		4
.L_9:
        /*0008*/ 	.byte	0x04, 0x0a
        /*000a*/ 	.short	(.L_11 - .L_10)
	.align		4
.L_10:
        /*000c*/ 	.word	index@(.nv.constant0.triton__0d1d2d3d4de5de)
        /*0010*/ 	.short	0x0160
        /*0012*/ 	.short	0x0028


	//----- nvinfo : EIATTR_CBANK_PARAM_SIZE
	.align		4
.L_11:
        /*0014*/ 	.byte	0x03, 0x19
        /*0016*/ 	.short	0x0028


	//----- nvinfo : EIATTR_KPARAM_INFO
	.align		4
        /*0018*/ 	.byte	0x04, 0x17
        /*001a*/ 	.short	(.L_13 - .L_12)
.L_12:
        /*001c*/ 	.word	0x00000000
        /*0020*/ 	.short	0x0005
        /*0022*/ 	.short	0x0024
        /*0024*/ 	.byte	0x00, 0xf0, 0x11, 0x00


	//----- nvinfo : EIATTR_KPARAM_INFO
	.align		4
.L_13:
        /*0028*/ 	.byte	0x04, 0x17
        /*002a*/ 	.short	(.L_15 - .L_14)
.L_14:
        /*002c*/ 	.word	0x00000000
        /*0030*/ 	.short	0x0004
        /*0032*/ 	.short	0x0020
        /*0034*/ 	.byte	0x00, 0xf0, 0x11, 0x00


	//----- nvinfo : EIATTR_KPARAM_INFO
	.align		4
.L_15:
        /*0038*/ 	.byte	0x04, 0x17
        /*003a*/ 	.short	(.L_17 - .L_16)
.L_16:
        /*003c*/ 	.word	0x00000000
        /*0040*/ 	.short	0x0003
        /*0042*/ 	.short	0x0018
        /*0044*/ 	.byte	0x00, 0xf0, 0x21, 0x00


	//----- nvinfo : EIATTR_KPARAM_INFO
	.align		4
.L_17:
        /*0048*/ 	.byte	0x04, 0x17
        /*004a*/ 	.short	(.L_19 - .L_18)
.L_18:
        /*004c*/ 	.word	0x00000000
        /*0050*/ 	.short	0x0002
        /*0052*/ 	.short	0x0010
        /*0054*/ 	.byte	0x00, 0xf0, 0x21, 0x00


	//----- nvinfo : EIATTR_KPARAM_INFO
	.align		4
.L_19:
        /*0058*/ 	.byte	0x04, 0x17
        /*005a*/ 	.short	(.L_21 - .L_20)
.L_20:
        /*005c*/ 	.word	0x00000000
        /*0060*/ 	.short	0x0001
        /*0062*/ 	.short	0x0008
        /*0064*/ 	.byte	0x00, 0xf0, 0x21, 0x00


	//----- nvinfo : EIATTR_KPARAM_INFO
	.align		4
.L_21:
        /*0068*/ 	.byte	0x04, 0x17
        /*006a*/ 	.short	(.L_23 - .L_22)
.L_22:
        /*006c*/ 	.word	0x00000000
        /*0070*/ 	.short	0x0000
        /*0072*/ 	.short	0x0000
        /*0074*/ 	.byte	0x00, 0xf0, 0x21, 0x00


	//----- nvinfo : EIATTR_MAXREG_COUNT
	.align		4
.L_23:
        /*0078*/ 	.byte	0x03, 0x1b
        /*007a*/ 	.short	0x00ff


	//----- nvinfo : EIATTR_EXIT_INSTR_OFFSETS
	.align		4
        /*007c*/ 	.byte	0x04, 0x1c
        /*007e*/ 	.short	(.L_25 - .L_24)


	//   ....[0]....
.L_24:
        /*0080*/ 	.word	0x00004430


	//   ....[1]....
        /*0084*/ 	.word	0x00004480


	//----- nvinfo : EIATTR_MAX_THREADS
	.align		4
.L_25:
        /*0088*/ 	.byte	0x04, 0x05
        /*008a*/ 	.short	(.L_27 - .L_26)
.L_26:
        /*008c*/ 	.word	0x00000100
        /*0090*/ 	.word	0x00000001
        /*0094*/ 	.word	0x00000001
.L_27:


//--------------------- .nv.rel.action            --------------------------
	.section	.nv.rel.action,"",@"SHT_CUDA_RELOCINFO"
	.align	8
	.sectionentsize	8
        /*0000*/ 	.byte	0x73, 0x00, 0x00, 0x00, 0x00, 0x00, 0x00, 0x00, 0x00, 0x00, 0x00, 0x11, 0x25, 0x00, 0x05, 0x36


//--------------------- .nv.constant0.triton__0d1d2d3d4de5de --------------------------
	.section	.nv.constant0.triton__0d1d2d3d4de5de,"a",@progbits
	.align	4
.nv.constant0.triton__0d1d2d3d4de5de:
	.zero		392


//--------------------- .text.triton__0d1d2d3d4de5de --------------------------
	.section	.text.triton__0d1d2d3d4de5de,"ax",@progbits
	.sectionflags	@"SHF_BARRIERS=1"
	.sectioninfo	@"SHI_REGISTERS=127"
	.align	128
        .global         triton__0d1d2d3d4de5de
        .type           triton__0d1d2d3d4de5de,@function
        .size           triton__0d1d2d3d4de5de,(.L_x_1 - triton__0d1d2d3d4de5de)
        .other          triton__0d1d2d3d4de5de,@"STO_CUDA_ENTRY STV_DEFAULT"
triton__0d1d2d3d4de5de:
.text.triton__0d1d2d3d4de5de:
[----:B------:R-:W-:-:S02]  /*0000*/  IMAD.MOV.U32 R1, RZ, RZ, c[0x0][0x28] ;  /* 0x00000a00ff017624 */ /* 0x000fc400078e00ff */
[----:B------:R-:W0:Y:S01]  /*0010*/  S2R R2, SR_TID.X ;  /* 0x0000000000027919 */ /* 0x000e220000002100 */
[----:B------:R-:W-:Y:S01]  /*0020*/  IMAD.MOV.U32 R59, RZ, RZ, 0x2 ;  /* 0x00000002ff3b7424 */ /* 0x000fe200078e00ff */
[----:B------:R-:W-:Y:S01]  /*0030*/  CS2R R16, SRZ ;  /* 0x0000000000107805 */ /* 0x000fe2000001ff00 */
[----:B------:R-:W-:Y:S01]  /*0040*/  CS2R R18, SRZ ;  /* 0x0000000000127805 */ /* 0x000fe2000001ff00 */
[----:B------:R-:W1:Y:S01]  /*0050*/  S2R R11, SR_CTAID.Y ;  /* 0x00000000000b7919 */ /* 0x000e620000002600 */
[----:B------:R-:W-:-:S03]  /*0060*/  ULDC.64 UR4, c[0x0][0x118] ;  /* 0x0000460000047ab9 */ /* 0x000fc60000000a00 */
[----:B------:R-:W2:Y:S01]  /*0070*/  S2R R28, SR_CTAID.X ;  /* 0x00000000001c7919 */ /* 0x000ea20000002500 */
[----:B0-----:R-:W-:Y:S01]  /*0080*/  IMAD.SHL.U32 R0, R2, 0x8, RZ ;  /* 0x0000000802007824 */ /* 0x001fe200078e00ff */
[----:B------:R-:W-:Y:S01]  /*0090*/  SHF.R.U32.HI R4, RZ, 0x5, R2 ;  /* 0x00000005ff047819 */ /* 0x000fe20000011602 */
[----:B-1----:R-:W-:-:S03]  /*00a0*/  IMAD.SHL.U32 R6, R11, 0x40, RZ ;  /* 0x000000400b067824 */ /* 0x002fc600078e00ff */
[----:B------:R-:W-:Y:S02]  /*00b0*/  LOP3.LUT R5, R0, 0x38, RZ, 0xc0, !PT ;  /* 0x0000003800057812 */ /* 0x000fe400078ec0ff */
[----:B------:R-:W-:Y:S02]  /*00c0*/  SGXT.U32 R4, R4, 0x3 ;  /* 0x000000030404781a */ /* 0x000fe40000000000 */
[----:B------:R-:W-:Y:S02]  /*00d0*/  LOP3.LUT R12, R6, R5, RZ, 0xfc, !PT ;  /* 0x00000005060c7212 */ /* 0x000fe400078efcff */
[----:B------:R-:W-:Y:S01]  /*00e0*/  SHF.R.U32.HI R0, RZ, 0x3, R2 ;  /* 0x00000003ff007819 */ /* 0x000fe20000011602 */
[----:B------:R-:W-:Y:S01]  /*00f0*/  IMAD.SHL.U32 R3, R4, 0x4, RZ ;  /* 0x0000000404037824 */ /* 0x000fe200078e00ff */
[----:B------:R-:W-:Y:S02]  /*0100*/  SHF.R.S32.HI R7, RZ, 0x1f, R12 ;  /* 0x0000001fff077819 */ /* 0x000fe4000001140c */
[----:B------:R-:W-:-:S02]  /*0110*/  SGXT.U32 R0, R0, 0x2 ;  /* 0x000000020000781a */ /* 0x000fc40000000000 */
[----:B------:R-:W-:Y:S02]  /*0120*/  LEA.HI R8, R7, R12, RZ, 0xa ;  /* 0x0000000c07087211 */ /* 0x000fe400078f50ff */
[----:B--2---:R-:W-:Y:S02]  /*0130*/  SHF.L.U32 R10, R28, 0x6, RZ ;  /* 0x000000061c0a7819 */ /* 0x004fe400000006ff */
[----:B------:R-:W-:Y:S01]  /*0140*/  LOP3.LUT R7, R3, R0, RZ, 0xfc, !PT ;  /* 0x0000000003077212 */ /* 0x000fe200078efcff */
[C---:B------:R-:W-:Y:S01]  /*0150*/  IMAD.SHL.U32 R9, R8.reuse, 0x200, RZ ;  /* 0x0000020008097824 */ /* 0x040fe200078e00ff */
[----:B------:R-:W-:Y:S02]  /*0160*/  LOP3.LUT R3, R8, 0xfffffc00, RZ, 0xc0, !PT ;  /* 0xfffffc0008037812 */ /* 0x000fe400078ec0ff */
[----:B------:R-:W-:Y:S02]  /*0170*/  LOP3.LUT R0, R10, R7, RZ, 0xfc, !PT ;  /* 0x000000070a007212 */ /* 0x000fe400078efcff */
[----:B------:R-:W-:Y:S01]  /*0180*/  LOP3.LUT R15, R9, 0xfff80000, RZ, 0xc0, !PT ;  /* 0xfff80000090f7812 */ /* 0x000fe200078ec0ff */
[----:B------:R-:W-:Y:S01]  /*0190*/  IMAD.IADD R12, R12, 0x1, -R3 ;  /* 0x000000010c0c7824 */ /* 0x000fe200078e0a03 */
[----:B------:R-:W-:-:S02]  /*01a0*/  ISETP.GE.AND P1, PT, R0, 0x100, PT ;  /* 0x000001000000780c */ /* 0x000fc40003f26270 */
[----:B------:R-:W-:Y:S01]  /*01b0*/  LOP3.LUT R3, R10, 0x20, R7, 0xfe, !PT ;  /* 0x000000200a037812 */ /* 0x000fe200078efe07 */
[----:B------:R-:W-:-:S03]  /*01c0*/  IMAD R9, R0, 0x400, R15 ;  /* 0x0000040000097824 */ /* 0x000fc600078e020f */
[C---:B------:R-:W-:Y:S01]  /*01d0*/  ISETP.GE.AND P3, PT, R3.reuse, 0x100, PT ;  /* 0x000001000300780c */ /* 0x040fe20003f66270 */
[----:B------:R-:W-:Y:S01]  /*01e0*/  IMAD R15, R3, 0x400, R15 ;  /* 0x00000400030f7824 */ /* 0x000fe200078e020f */
[----:B------:R-:W-:-:S03]  /*01f0*/  IADD3 R24, R12, R9, RZ ;  /* 0x000000090c187210 */ /* 0x000fc60007ffe0ff */
[----:B------:R-:W-:Y:S02]  /*0200*/  IMAD.IADD R26, R12, 0x1, R15 ;  /* 0x000000010c1a7824 */ /* 0x000fe400078e020f */
[-C--:B------:R-:W-:Y:S01]  /*0210*/  IMAD.WIDE R24, R24, R59.reuse, c[0x0][0x160] ;  /* 0x0000580018187625 */ /* 0x080fe200078e023b */
[----:B------:R-:W-:Y:S01]  /*0220*/  CS2R R20, SRZ ;  /* 0x0000000000147805 */ /* 0x000fe2000001ff00 */
[----:B------:R-:W-:Y:S02]  /*0230*/  CS2R R22, SRZ ;  /* 0x0000000000167805 */ /* 0x000fe4000001ff00 */
[----:B------:R-:W-:Y:S01]  /*0240*/  IMAD.WIDE R26, R26, R59, c[0x0][0x160] ;  /* 0x000058001a1a7625 */ /* 0x000fe200078e023b */
[----:B------:R-:W2:Y:S04]  /*0250*/  @!P1 LDG.E.EL.128 R16, [R24.64] ;  /* 0x0000000418109981 */ /* 0x000ea8000c2e1d00 */
[----:B------:R0:W3:Y:S01]  /*0260*/  @!P3 LDG.E.EL.128 R20, [R26.64] ;  /* 0x000000041a14b981 */ /* 0x0000e2000c2e1d00 */
[----:B------:R-:W-:Y:S01]  /*0270*/  SHF.R.S32.HI R11, RZ, 0x19, R11 ;  /* 0x00000019ff0b7819 */ /* 0x000fe2000001140b */
[--C-:B------:R-:W-:Y:S01]  /*0280*/  IMAD R75, R5, 0x41, R7.reuse ;  /* 0x00000041054b7824 */ /* 0x100fe200078e0207 */
[C---:B------:R-:W-:Y:S01]  /*0290*/  LOP3.LUT R74, R6.reuse, R7, RZ, 0xfc, !PT ;  /* 0x00000007064a7212 */ /* 0x040fe200078efcff */
[----:B------:R-:W-:Y:S01]  /*02a0*/  CS2R R52, SRZ ;  /* 0x0000000000347805 */ /* 0x000fe2000001ff00 */
[----:B------:R-:W-:Y:S01]  /*02b0*/  SGXT R11, R11, 0x1 ;  /* 0x000000010b0b781a */ /* 0x000fe20000000200 */
[----:B------:R-:W-:Y:S01]  /*02c0*/  IMAD.SHL.U32 R75, R75, 0x2, RZ ;  /* 0x000000024b4b7824 */ /* 0x000fe200078e00ff */
[----:B------:R-:W-:Y:S01]  /*02d0*/  LOP3.LUT R70, R6, 0x20, R7, 0xfe, !PT ;  /* 0x0000002006467812 */ /* 0x000fe200078efe07 */
[----:B------:R-:W-:Y:S01]  /*02e0*/  CS2R R54, SRZ ;  /* 0x0000000000367805 */ /* 0x000fe2000001ff00 */
[----:B------:R-:W-:-:S02]  /*02f0*/  LEA.HI R8, R11, R74, RZ, 0xa ;  /* 0x0000004a0b087211 */ /* 0x000fc400078f50ff */
[----:B------:R-:W-:Y:S02]  /*0300*/  LEA.HI R13, R11, R70, RZ, 0xa ;  /* 0x000000460b0d7211 */ /* 0x000fe400078f50ff */
[----:B------:R-:W-:Y:S02]  /*0310*/  LOP3.LUT R11, R8, 0xfffc00, RZ, 0xc0, !PT ;  /* 0x00fffc00080b7812 */ /* 0x000fe400078ec0ff */
[----:B------:R-:W-:Y:S02]  /*0320*/  LOP3.LUT R69, R10, R5, RZ, 0xfc, !PT ;  /* 0x000000050a457212 */ /* 0x000fe400078efcff */
[----:B------:R-:W-:Y:S01]  /*0330*/  LOP3.LUT R13, R13, 0xfffc00, RZ, 0xc0, !PT ;  /* 0x00fffc000d0d7812 */ /* 0x000fe200078ec0ff */
[----:B------:R-:W-:Y:S01]  /*0340*/  IMAD.IADD R74, R74, 0x1, -R11 ;  /* 0x000000014a4a7824 */ /* 0x000fe200078e0a0b */
[----:B------:R-:W-:Y:S02]  /*0350*/  ISETP.GE.AND P0, PT, R69, 0x100, PT ;  /* 0x000001004500780c */ /* 0x000fe40003f06270 */
[----:B------:R-:W-:Y:S01]  /*0360*/  IADD3 R70, R70, -R13, RZ ;  /* 0x8000000d46467210 */ /* 0x000fe20007ffe0ff */
[----:B------:R-:W-:Y:S01]  /*0370*/  CS2R R48, SRZ ;  /* 0x0000000000307805 */ /* 0x000fe2000001ff00 */
[----:B------:R-:W-:Y:S01]  /*0380*/  CS2R R50, SRZ ;  /* 0x0000000000327805 */ /* 0x000fe2000001ff00 */
[----:B--2---:R-:W-:Y:S01]  /*0390*/  SHF.R.U32.HI R24, RZ, 0x10, R16 ;  /* 0x00000010ff187819 */ /* 0x004fe20000011610 */
[----:B------:R1:W-:Y:S01]  /*03a0*/  STS.U16 [R75], R16 ;  /* 0x000000104b007388 */ /* 0x0003e20000000400 */
[----:B------:R-:W-:-:S02]  /*03b0*/  SHF.R.U32.HI R30, RZ, 0x10, R18 ;  /* 0x00000010ff1e7819 */ /* 0x000fc40000011612 */
[----:B0-----:R-:W-:Y:S01]  /*03c0*/  SHF.R.U32.HI R26, RZ, 0x10, R17 ;  /* 0x00000010ff1a7819 */ /* 0x001fe20000011611 */
[----:B------:R0:W-:Y:S01]  /*03d0*/  STS.U16 [R75+0x208], R18 ;  /* 0x000208124b007388 */ /* 0x0001e20000000400 */
[----:B------:R-:W-:Y:S02]  /*03e0*/  SHF.R.U32.HI R32, RZ, 0x10, R19 ;  /* 0x00000010ff207819 */ /* 0x000fe40000011613 */
[----:B---3--:R-:W-:Y:S01]  /*03f0*/  SHF.R.U32.HI R8, RZ, 0x10, R20 ;  /* 0x00000010ff087819 */ /* 0x008fe20000011614 */
[----:B------:R2:W-:Y:S01]  /*0400*/  STS.U16 [R75+0x82], R24 ;  /* 0x000082184b007388 */ /* 0x0005e20000000400 */
[----:B------:R-:W-:Y:S01]  /*0410*/  SHF.R.U32.HI R14, RZ, 0x10, R21 ;  /* 0x00000010ff0e7819 */ /* 0x000fe20000011615 */
[----:B-1----:R-:W-:Y:S02]  /*0420*/  IMAD R16, R74, 0x100, R69 ;  /* 0x000001004a107824 */ /* 0x002fe400078e0245 */
[----:B------:R1:W-:Y:S01]  /*0430*/  STS.U16 [R75+0x104], R17 ;  /* 0x000104114b007388 */ /* 0x0003e20000000400 */
[----:B0-----:R-:W-:-:S03]  /*0440*/  SHF.R.U32.HI R18, RZ, 0x10, R22 ;  /* 0x00000010ff127819 */ /* 0x001fc60000011616 */
[----:B------:R-:W-:Y:S01]  /*0450*/  STS.U16 [R75+0x30c], R19 ;  /* 0x00030c134b007388 */ /* 0x000fe20000000400 */
[----:B--2---:R-:W-:-:S03]  /*0460*/  SHF.R.U32.HI R24, RZ, 0x10, R23 ;  /* 0x00000010ff187819 */ /* 0x004fc60000011617 */
[----:B------:R-:W-:Y:S01]  /*0470*/  STS.U16 [R75+0x186], R26 ;  /* 0x0001861a4b007388 */ /* 0x000fe20000000400 */
[----:B-1----:R-:W-:-:S03]  /*0480*/  IMAD.WIDE R16, R16, R59, c[0x0][0x168] ;  /* 0x00005a0010107625 */ /* 0x002fc600078e023b */
[----:B------:R-:W-:Y:S04]  /*0490*/  STS.U16 [R75+0x28a], R30 ;  /* 0x00028a1e4b007388 */ /* 0x000fe80000000400 */
[----:B------:R-:W-:Y:S04]  /*04a0*/  STS.U16 [R75+0x38e], R32 ;  /* 0x00038e204b007388 */ /* 0x000fe80000000400 */
[----:B------:R-:W-:Y:S04]  /*04b0*/  STS.U16 [R75+0x40], R20 ;  /* 0x000040144b007388 */ /* 0x000fe80000000400 */
[----:B------:R-:W-:Y:S04]  /*04c0*/  STS.U16 [R75+0x144], R21 ;  /* 0x000144154b007388 */ /* 0x000fe80000000400 */
[----:B------:R0:W-:Y:S04]  /*04d0*/  STS.U16 [R75+0x248], R22 ;  /* 0x000248164b007388 */ /* 0x0001e80000000400 */
[----:B------:R-:W-:Y:S04]  /*04e0*/  STS.U16 [R75+0x34c], R23 ;  /* 0x00034c174b007388 */ /* 0x000fe80000000400 */
[----:B------:R-:W-:Y:S01]  /*04f0*/  STS.U16 [R75+0xc2], R8 ;  /* 0x0000c2084b007388 */ /* 0x000fe20000000400 */
[----:B0-----:R-:W-:-:S03]  /*0500*/  IMAD R22, R70, 0x100, R69 ;  /* 0x0000010046167824 */ /* 0x001fc600078e0245 */
[----:B------:R-:W-:Y:S04]  /*0510*/  STS.U16 [R75+0x1c6], R14 ;  /* 0x0001c60e4b007388 */ /* 0x000fe80000000400 */
[----:B------:R-:W-:Y:S04]  /*0520*/  STS.U16 [R75+0x2ca], R18 ;  /* 0x0002ca124b007388 */ /* 0x000fe80000000400 */
[----:B------:R-:W-:Y:S04]  /*0530*/  STS.U16 [R75+0x3ce], R24 ;  /* 0x0003ce184b007388 */ /* 0x000fe80000000400 */
[----:B------:R-:W-:Y:S06]  /*0540*/  BAR.SYNC 0x0 ;  /* 0x0000000000007b1d */ /* 0x000fec0000000000 */
[----:B------:R0:W2:Y:S01]  /*0550*/  @!P0 LDG.E.EL.128 R52, [R16.64] ;  /* 0x0000000410348981 */ /* 0x0000a2000c2e1d00 */
[----:B------:R-:W-:-:S05]  /*0560*/  IMAD.WIDE R22, R22, R59, c[0x0][0x168] ;  /* 0x00005a0016167625 */ /* 0x000fca00078e023b */
[----:B------:R1:W3:Y:S01]  /*0570*/  @!P0 LDG.E.EL.128 R48, [R22.64] ;  /* 0x0000000416308981 */ /* 0x0002e2000c2e1d00 */
[----:B------:R-:W-:Y:S01]  /*0580*/  IMAD R18, R5, 0x48, RZ ;  /* 0x0000004805127824 */ /* 0x000fe200078e02ff */
[----:B------:R-:W-:Y:S01]  /*0590*/  LOP3.LUT R8, R28, 0x3fffffe, RZ, 0xc0, !PT ;  /* 0x03fffffe1c087812 */ /* 0x000fe200078ec0ff */
[C-C-:B------:R-:W-:Y:S01]  /*05a0*/  IMAD R19, R7.reuse, 0x41, R5.reuse ;  /* 0x0000004107137824 */ /* 0x140fe200078e0205 */
[----:B------:R-:W-:Y:S01]  /*05b0*/  CS2R R40, SRZ ;  /* 0x0000000000287805 */ /* 0x000fe2000001ff00 */
[C---:B------:R-:W-:Y:S01]  /*05c0*/  IMAD R5, R7.reuse, 0x48, R5 ;  /* 0x0000004807057824 */ /* 0x040fe200078e0205 */
[----:B------:R-:W-:Y:S01]  /*05d0*/  LOP3.LUT R18, R7, R18, RZ, 0xfc, !PT ;  /* 0x0000001207127212 */ /* 0x000fe200078efcff */
[----:B------:R-:W-:Y:S01]  /*05e0*/  IMAD.SHL.U32 R19, R19, 0x2, RZ ;  /* 0x0000000213137824 */ /* 0x000fe200078e00ff */
[----:B------:R-:W-:Y:S01]  /*05f0*/  ISETP.NE.AND P2, PT, R8, 0x2, PT ;  /* 0x000000020800780c */ /* 0x000fe20003f45270 */
[----:B------:R-:W-:Y:S01]  /*0600*/  CS2R R42, SRZ ;  /* 0x00000000002a7805 */ /* 0x000fe2000001ff00 */
[----:B------:R-:W-:Y:S01]  /*0610*/  CS2R R34, SRZ ;  /* 0x0000000000227805 */ /* 0x000fe2000001ff00 */
[----:B------:R-:W-:Y:S01]  /*0620*/  IMAD.SHL.U32 R24, R18, 0x2, RZ ;  /* 0x0000000212187824 */ /* 0x000fe200078e00ff */
[----:B------:R-:W-:Y:S04]  /*0630*/  LDS.U16 R11, [R19] ;  /* 0x00000000130b7984 */ /* 0x000fe80000000400 */
[----:B------:R-:W-:Y:S04]  /*0640*/  LDS.U16 R21, [R19+0x2] ;  /* 0x0000020013157984 */ /* 0x000fe80000000400 */
[----:B------:R-:W-:Y:S04]  /*0650*/  LDS.U16 R67, [R19+0x4] ;  /* 0x0000040013437984 */ /* 0x000fe80000000400 */
[----:B------:R-:W-:Y:S04]  /*0660*/  LDS.U16 R8, [R19+0x6] ;  /* 0x0000060013087984 */ /* 0x000fe80000000400 */
[----:B------:R-:W-:Y:S04]  /*0670*/  LDS.U16 R64, [R19+0x8] ;  /* 0x0000080013407984 */ /* 0x000fe80000000400 */
[----:B-1----:R-:W-:Y:S04]  /*0680*/  LDS.U16 R22, [R19+0xa] ;  /* 0x00000a0013167984 */ /* 0x002fe80000000400 */
[----:B0-----:R-:W-:Y:S04]  /*0690*/  LDS.U16 R16, [R19+0xc] ;  /* 0x00000c0013107984 */ /* 0x001fe80000000400 */
[----:B------:R-:W-:Y:S04]  /*06a0*/  LDS.U16 R17, [R19+0xe] ;  /* 0x00000e0013117984 */ /* 0x000fe80000000400 */
        /* <DEDUP_REMOVED lines=8> */
[----:B------:R-:W-:Y:S06]  /*0730*/  BAR.SYNC 0x0 ;  /* 0x0000000000007b1d */ /* 0x000fec0000000000 */
[----:B------:R-:W-:Y:S01]  /*0740*/  IMAD.SHL.U32 R60, R5, 0x2, RZ ;  /* 0x00000002053c7824 */ /* 0x000fe200078e00ff */
[----:B------:R-:W-:Y:S01]  /*0750*/  CS2R R36, SRZ ;  /* 0x0000000000247805 */ /* 0x000fe2000001ff00 */
[----:B------:R-:W-:Y:S01]  /*0760*/  CS2R R38, SRZ ;  /* 0x0000000000267805 */ /* 0x000fe2000001ff00 */
[----:B------:R-:W-:Y:S01]  /*0770*/  CS2R R44, SRZ ;  /* 0x00000000002c7805 */ /* 0x000fe2000001ff00 */
[----:B------:R-:W-:Y:S01]  /*0780*/  CS2R R46, SRZ ;  /* 0x00000000002e7805 */ /* 0x000fe2000001ff00 */
[----:B--2---:R-:W-:Y:S01]  /*0790*/  PRMT R26, R53, 0x7632, R26 ;  /* 0x00007632351a7816 */ /* 0x004fe2000000001a */
[----:B------:R-:W-:Y:S01]  /*07a0*/  STS.U16 [R24], R52 ;  /* 0x0000003418007388 */ /* 0x000fe20000000400 */
[----:B------:R-:W-:-:S02]  /*07b0*/  PRMT R25, R52, 0x7632, R25 ;  /* 0x0000763234197816 */ /* 0x000fc40000000019 */
[----:B------:R-:W-:Y:S01]  /*07c0*/  PRMT R28, R55, 0x7632, R28 ;  /* 0x00007632371c7816 */ /* 0x000fe2000000001c */
[----:B------:R0:W-:Y:S01]  /*07d0*/  STS.U16 [R24+0x1b0], R26 ;  /* 0x0001b01a18007388 */ /* 0x0001e20000000400 */
[----:B---3--:R-:W-:Y:S02]  /*07e0*/  PRMT R32, R51, 0x7632, R32 ;  /* 0x0000763233207816 */ /* 0x008fe40000000020 */
[----:B------:R-:W-:Y:S01]  /*07f0*/  PRMT R27, R54, 0x7632, R27 ;  /* 0x00007632361b7816 */ /* 0x000fe2000000001b */
[----:B------:R1:W-:Y:S01]  /*0800*/  STS.U16 [R24+0x90], R25 ;  /* 0x0000901918007388 */ /* 0x0003e20000000400 */
[----:B------:R-:W-:Y:S02]  /*0810*/  PRMT R29, R48, 0x7632, R29 ;  /* 0x00007632301d7816 */ /* 0x000fe4000000001d */
[----:B------:R-:W-:Y:S01]  /*0820*/  PRMT R30, R49, 0x7632, R30 ;  /* 0x00007632311e7816 */ /* 0x000fe2000000001e */
[----:B------:R2:W-:Y:S01]  /*0830*/  STS.U16 [R24+0x3f0], R28 ;  /* 0x0003f01c18007388 */ /* 0x0005e20000000400 */
[----:B------:R-:W-:-:S02]  /*0840*/  PRMT R31, R50, 0x7632, R31 ;  /* 0x00007632321f7816 */ /* 0x000fc4000000001f */
[C---:B0-----:R-:W-:Y:S01]  /*0850*/  IADD3 R26, R12.reuse, 0x40000, RZ ;  /* 0x000400000c1a7810 */ /* 0x041fe20007ffe0ff */
[----:B------:R0:W-:Y:S03]  /*0860*/  STS.U16 [R24+0x430], R32 ;  /* 0x0004302018007388 */ /* 0x0001e60000000400 */
[----:B-1----:R-:W-:Y:S01]  /*0870*/  IADD3 R25, R9, R26, RZ ;  /* 0x0000001a09197210 */ /* 0x002fe20007ffe0ff */
[----:B------:R-:W-:Y:S01]  /*0880*/  IMAD.IADD R26, R15, 0x1, R26 ;  /* 0x000000010f1a7824 */ /* 0x000fe200078e021a */
[----:B------:R1:W-:Y:S01]  /*0890*/  STS.U16 [R24+0x2d0], R27 ;  /* 0x0002d01b18007388 */ /* 0x0003e20000000400 */
[----:B--2---:R-:W-:-:S03]  /*08a0*/  IADD3 R28, R12, -0x20000, RZ ;  /* 0xfffe00000c1c7810 */ /* 0x004fc60007ffe0ff */
[----:B------:R-:W-:Y:S01]  /*08b0*/  STS.U16 [R24+0xd0], R29 ;  /* 0x0000d01d18007388 */ /* 0x000fe20000000400 */
[----:B0-----:R-:W-:Y:S01]  /*08c0*/  CS2R R32, SRZ ;  /* 0x0000000000207805 */ /* 0x001fe2000001ff00 */
[----:B------:R-:W-:Y:S02]  /*08d0*/  IMAD.IADD R56, R9, 0x1, R28 ;  /* 0x0000000109387824 */ /* 0x000fe400078e021c */
[----:B------:R-:W-:Y:S01]  /*08e0*/  STS.U16 [R24+0x1f0], R30 ;  /* 0x0001f01e18007388 */ /* 0x000fe20000000400 */
[----:B-1----:R-:W-:-:S03]  /*08f0*/  IMAD.WIDE R26, R26, R59, c[0x0][0x160] ;  /* 0x000058001a1a7625 */ /* 0x002fc600078e023b */
[----:B------:R-:W-:Y:S04]  /*0900*/  STS.U16 [R24+0x310], R31 ;  /* 0x0003101f18007388 */ /* 0x000fe80000000400 */
[----:B------:R-:W-:Y:S01]  /*0910*/  STS.U16 [R24+0x120], R53 ;  /* 0x0001203518007388 */ /* 0x000fe20000000400 */
[----:B------:R-:W-:-:S03]  /*0920*/  IMAD.IADD R58, R15, 0x1, R28 ;  /* 0x000000010f3a7824 */ /* 0x000fc600078e021c */
[----:B------:R-:W-:Y:S04]  /*0930*/  STS.U16 [R24+0x240], R54 ;  /* 0x0002403618007388 */ /* 0x000fe80000000400 */
[----:B------:R-:W-:Y:S04]  /*0940*/  STS.U16 [R24+0x360], R55 ;  /* 0x0003603718007388 */ /* 0x000fe80000000400 */
[----:B------:R-:W-:Y:S04]  /*0950*/  STS.U16 [R24+0x40], R48 ;  /* 0x0000403018007388 */ /* 0x000fe80000000400 */
[----:B------:R-:W-:Y:S04]  /*0960*/  STS.U16 [R24+0x160], R49 ;  /* 0x0001603118007388 */ /* 0x000fe80000000400 */
[----:B------:R-:W-:Y:S04]  /*0970*/  STS.U16 [R24+0x280], R50 ;  /* 0x0002803218007388 */ /* 0x000fe80000000400 */
[----:B------:R-:W-:Y:S01]  /*0980*/  STS.U16 [R24+0x3a0], R51 ;  /* 0x0003a03318007388 */ /* 0x000fe20000000400 */
[----:B------:R-:W-:-:S03]  /*0990*/  IMAD.WIDE R56, R56, R59, c[0x0][0x160] ;  /* 0x0000580038387625 */ /* 0x000fc600078e023b */
[----:B------:R-:W-:Y:S06]  /*09a0*/  BAR.SYNC 0x0 ;  /* 0x0000000000007b1d */ /* 0x000fec0000000000 */
[-C--:B------:R-:W-:Y:S01]  /*09b0*/  IMAD.WIDE R24, R25, R59.reuse, c[0x0][0x160] ;  /* 0x0000580019187625 */ /* 0x080fe200078e023b */
[----:B------:R0:W2:Y:S03]  /*09c0*/  @!P3 LDG.E.EL.128 R32, [R26.64] ;  /* 0x000000041a20b981 */ /* 0x0000a6000c2e1d00 */
[----:B------:R-:W-:Y:S01]  /*09d0*/  IMAD.WIDE R58, R58, R59, c[0x0][0x160] ;  /* 0x000058003a3a7625 */ /* 0x000fe200078e023b */
[----:B------:R0:W3:Y:S04]  /*09e0*/  @!P1 LDG.E.EL.128 R40, [R24.64] ;  /* 0x0000000418289981 */ /* 0x0000e8000c2e1d00 */
[----:B------:R-:W-:Y:S04]  /*09f0*/  LDS.128 R28, [R60] ;  /* 0x000000003c1c7984 */ /* 0x000fe80000000c00 */
[----:B0-----:R-:W-:Y:S04]  /*0a00*/  LDS.128 R24, [R60+0x1200] ;  /* 0x001200003c187984 */ /* 0x001fe80000000c00 */
[----:B------:R-:W-:Y:S06]  /*0a10*/  BAR.SYNC 0x0 ;  /* 0x0000000000007b1d */ /* 0x000fec0000000000 */
[----:B------:R-:W-:Y:S04]  /*0a20*/  STS.U16 [R75], RZ ;  /* 0x000000ff4b007388 */ /* 0x000fe80000000400 */
[----:B------:R-:W-:Y:S04]  /*0a30*/  STS.U16 [R75+0x82], RZ ;  /* 0x000082ff4b007388 */ /* 0x000fe80000000400 */
        /* <DEDUP_REMOVED lines=14> */
[----:B------:R-:W-:Y:S06]  /*0b20*/  BAR.SYNC 0x0 ;  /* 0x0000000000007b1d */ /* 0x000fec0000000000 */
[----:B------:R0:W4:Y:S04]  /*0b30*/  @!P2 LDG.E.EL.128 R36, [R56.64] ;  /* 0x000000043824a981 */ /* 0x000128000c2e1d00 */
[----:B------:R-:W5:Y:S04]  /*0b40*/  @!P2 LDG.E.EL.128 R44, [R58.64] ;  /* 0x000000043a2ca981 */ /* 0x000f68000c2e1d00 */
[----:B------:R-:W-:Y:S01]  /*0b50*/  LDS.U16 R71, [R19] ;  /* 0x0000000013477984 */ /* 0x000fe20000000400 */
[----:B0-----:R-:W-:-:S03]  /*0b60*/  MOV R57, 0x2 ;  /* 0x0000000200397802 */ /* 0x001fc60000000f00 */
        /* <DEDUP_REMOVED lines=16> */
[----:B----4-:R-:W-:-:S02]  /*0c70*/  SEL R62, R36, RZ, !P2 ;  /* 0x000000ff243e7207 */ /* 0x010fc40005000000 */
[----:B-----5:R-:W-:Y:S02]  /*0c80*/  SEL R36, R45, RZ, !P2 ;  /* 0x000000ff2d247207 */ /* 0x020fe40005000000 */
[----:B------:R-:W-:Y:S02]  /*0c90*/  SEL R60, R47, RZ, !P2 ;  /* 0x000000ff2f3c7207 */ /* 0x000fe40005000000 */
[----:B------:R-:W-:Y:S02]  /*0ca0*/  SHF.R.U32.HI R58, RZ, 0x10, R36 ;  /* 0x00000010ff3a7819 */ /* 0x000fe40000011624 */
[----:B------:R-:W-:Y:S02]  /*0cb0*/  IADD3 R47, R69, -0x80, RZ ;  /* 0xffffff80452f7810 */ /* 0x000fe40007ffe0ff */
[----:B------:R-:W-:Y:S02]  /*0cc0*/  SEL R78, R37, RZ, !P2 ;  /* 0x000000ff254e7207 */ /* 0x000fe40005000000 */
[----:B------:R-:W-:Y:S01]  /*0cd0*/  SEL R38, R38, RZ, !P2 ;  /* 0x000000ff26267207 */ /* 0x000fe20005000000 */
[----:B------:R0:W-:Y:S01]  /*0ce0*/  STS.U16 [R75+0x1c6], R58 ;  /* 0x0001c63a4b007388 */ /* 0x0001e20000000400 */
[----:B------:R-:W-:-:S02]  /*0cf0*/  SEL R80, R39, RZ, !P2 ;  /* 0x000000ff27507207 */ /* 0x000fc40005000000 */
[----:B------:R-:W-:Y:S02]  /*0d00*/  SEL R44, R44, RZ, !P2 ;  /* 0x000000ff2c2c7207 */ /* 0x000fe40005000000 */
[----:B------:R-:W-:Y:S01]  /*0d10*/  SEL R46, R46, RZ, !P2 ;  /* 0x000000ff2e2e7207 */ /* 0x000fe20005000000 */
[----:B------:R1:W-:Y:S01]  /*0d20*/  STS.U16 [R75], R62 ;  /* 0x0000003e4b007388 */ /* 0x0003e20000000400 */
[----:B------:R-:W-:Y:S02]  /*0d30*/  SHF.R.U32.HI R94, RZ, 0x10, R62 ;  /* 0x00000010ff5e7819 */ /* 0x000fe4000001163e */
[----:B------:R-:W-:Y:S01]  /*0d40*/  SHF.R.U32.HI R96, RZ, 0x10, R78 ;  /* 0x00000010ff607819 */ /* 0x000fe2000001164e */
[----:B0-----:R-:W-:Y:S01]  /*0d50*/  IMAD R58, R74, 0x100, R47 ;  /* 0x000001004a3a7824 */ /* 0x001fe200078e022f */
[----:B------:R0:W-:Y:S01]  /*0d60*/  STS.U16 [R75+0x104], R78 ;  /* 0x0001044e4b007388 */ /* 0x0001e20000000400 */
[----:B------:R-:W-:Y:S02]  /*0d70*/  SHF.R.U32.HI R98, RZ, 0x10, R38 ;  /* 0x00000010ff627819 */ /* 0x000fe40000011626 */
[----:B------:R-:W-:Y:S01]  /*0d80*/  SHF.R.U32.HI R100, RZ, 0x10, R80 ;  /* 0x00000010ff647819 */ /* 0x000fe20000011650 */
[----:B------:R4:W-:Y:S01]  /*0d90*/  STS.U16 [R75+0x208], R38 ;  /* 0x000208264b007388 */ /* 0x0009e20000000400 */
[----:B------:R-:W-:-:S02]  /*0da0*/  SHF.R.U32.HI R56, RZ, 0x10, R44 ;  /* 0x00000010ff387819 */ /* 0x000fc4000001162c */
[----:B-1----:R-:W-:Y:S01]  /*0db0*/  SHF.R.U32.HI R62, RZ, 0x10, R46 ;  /* 0x00000010ff3e7819 */ /* 0x002fe2000001162e */
[----:B------:R1:W-:Y:S01]  /*0dc0*/  STS.U16 [R75+0x144], R36 ;  /* 0x000144244b007388 */ /* 0x0003e20000000400 */
[----:B0-----:R-:W-:Y:S01]  /*0dd0*/  SHF.R.U32.HI R78, RZ, 0x10, R60 ;  /* 0x00000010ff4e7819 */ /* 0x001fe2000001163c */
[-C--:B------:R-:W-:Y:S01]  /*0de0*/  IMAD.WIDE R58, R58, R57.reuse, c[0x0][0x170] ;  /* 0x00005c003a3a7625 */ /* 0x080fe200078e0239 */
[----:B----4-:R-:W-:Y:S01]  /*0df0*/  CS2R R38, SRZ ;  /* 0x0000000000267805 */ /* 0x010fe2000001ff00 */
[----:B-1----:R-:W-:Y:S01]  /*0e00*/  CS2R R36, SRZ ;  /* 0x0000000000247805 */ /* 0x002fe2000001ff00 */
[----:B------:R-:W-:Y:S04]  /*0e10*/  STS.U16 [R75+0x82], R94 ;  /* 0x0000825e4b007388 */ /* 0x000fe80000000400 */
        /* <DEDUP_REMOVED lines=10> */
[----:B------:R-:W-:Y:S06]  /*0ec0*/  BAR.SYNC 0x0 ;  /* 0x0000000000007b1d */ /* 0x000fec0000000000 */
[----:B------:R0:W4:Y:S01]  /*0ed0*/  @!P2 LDG.E.EL.128 R36, [R58.64] ;  /* 0x000000043a24a981 */ /* 0x000122000c2e1d00 */
[----:B------:R-:W-:Y:S01]  /*0ee0*/  IMAD R56, R70, 0x100, R47 ;  /* 0x0000010046387824 */ /* 0x000fe200078e022f */
[----:B------:R-:W-:Y:S01]  /*0ef0*/  CS2R R44, SRZ ;  /* 0x00000000002c7805 */ /* 0x000fe2000001ff00 */
[----:B------:R-:W-:Y:S01]  /*0f00*/  CS2R R46, SRZ ;  /* 0x00000000002e7805 */ /* 0x000fe2000001ff00 */
[----:B------:R-:W1:Y:S01]  /*0f10*/  LDS.U16 R102, [R19+0x2] ;  /* 0x0000020013667984 */ /* 0x000e620000000400 */
[----:B------:R-:W-:-:S03]  /*0f20*/  IMAD.WIDE R56, R56, R57, c[0x0][0x170] ;  /* 0x00005c0038387625 */ /* 0x000fc600078e0239 */
[----:B------:R-:W5:Y:S04]  /*0f30*/  LDS.U16 R108, [R19+0x6] ;  /* 0x00000600136c7984 */ /* 0x000f680000000400 */
[----:B------:R0:W2:Y:S04]  /*0f40*/  @!P2 LDG.E.EL.128 R44, [R56.64] ;  /* 0x00000004382ca981 */ /* 0x0000a8000c2e1d00 */
[----:B------:R-:W0:Y:S04]  /*0f50*/  LDS.U16 R116, [R19] ;  /* 0x0000000013747984 */ /* 0x000e280000000400 */
[----:B------:R-:W0:Y:S04]  /*0f60*/  LDS.U16 R114, [R19+0x4] ;  /* 0x0000040013727984 */ /* 0x000e280000000400 */
[----:B------:R-:W0:Y:S04]  /*0f70*/  LDS.U16 R115, [R19+0x8] ;  /* 0x0000080013737984 */ /* 0x000e280000000400 */
[----:B------:R-:W0:Y:S04]  /*0f80*/  LDS.U16 R111, [R19+0xa] ;  /* 0x00000a00136f7984 */ /* 0x000e280000000400 */
[----:B------:R-:W0:Y:S04]  /*0f90*/  LDS.U16 R106, [R19+0xc] ;  /* 0x00000c00136a7984 */ /* 0x000e280000000400 */
[----:B------:R-:W1:Y:S04]  /*0fa0*/  LDS.U16 R110, [R19+0xe] ;  /* 0x00000e00136e7984 */ /* 0x000e680000000400 */
[----:B------:R-:W-:Y:S04]  /*0fb0*/  LDS.U16 R103, [R19+0x1040] ;  /* 0x0010400013677984 */ /* 0x000fe80000000400 */
[----:B------:R-:W1:Y:S04]  /*0fc0*/  LDS.U16 R112, [R19+0x1042] ;  /* 0x0010420013707984 */ /* 0x000e680000000400 */
[----:B------:R-:W-:Y:S04]  /*0fd0*/  LDS.U16 R107, [R19+0x1044] ;  /* 0x00104400136b7984 */ /* 0x000fe80000000400 */
[----:B------:R-:W1:Y:S04]  /*0fe0*/  LDS.U16 R104, [R19+0x1046] ;  /* 0x0010460013687984 */ /* 0x000e680000000400 */
[----:B------:R-:W1:Y:S04]  /*0ff0*/  LDS.U16 R113, [R19+0x1048] ;  /* 0x0010480013717984 */ /* 0x000e680000000400 */
[----:B------:R-:W-:Y:S04]  /*1000*/  LDS.U16 R105, [R19+0x104a] ;  /* 0x00104a0013697984 */ /* 0x000fe80000000400 */
[----:B------:R-:W-:Y:S04]  /*1010*/  LDS.U16 R101, [R19+0x104c] ;  /* 0x00104c0013657984 */ /* 0x000fe80000000400 */
[----:B------:R-:W1:Y:S01]  /*1020*/  LDS.U16 R109, [R19+0x104e] ;  /* 0x00104e00136d7984 */ /* 0x000e620000000400 */
[----:B------:R-:W-:Y:S01]  /*1030*/  ISETP.GE.AND P1, PT, R0, 0x80, PT ;  /* 0x000000800000780c */ /* 0x000fe20003f26270 */
[----:B------:R-:W-:Y:S01]  /*1040*/  IMAD.MOV.U32 R117, RZ, RZ, 0x2 ;  /* 0x00000002ff757424 */ /* 0x000fe200078e00ff */
[----:B------:R-:W-:Y:S01]  /*1050*/  ISETP.GE.AND P0, PT, R3, 0x80, PT ;  /* 0x000000800300780c */ /* 0x000fe20003f06270 */
[----:B0-----:R-:W-:Y:S01]  /*1060*/  CS2R R56, SRZ ;  /* 0x0000000000387805 */ /* 0x001fe2000001ff00 */
[----:B------:R-:W-:Y:S01]  /*1070*/  CS2R R58, SRZ ;  /* 0x00000000003a7805 */ /* 0x000fe2000001ff00 */
[----:B------:R-:W-:Y:S01]  /*1080*/  CS2R R60, SRZ ;  /* 0x00000000003c7805 */ /* 0x000fe2000001ff00 */
[----:B------:R-:W-:Y:S01]  /*1090*/  CS2R R62, SRZ ;  /* 0x00000000003e7805 */ /* 0x000fe2000001ff00 */
[----:B------:R-:W-:Y:S06]  /*10a0*/  BAR.SYNC 0x0 ;  /* 0x0000000000007b1d */ /* 0x000fec0000000000 */
[----:B----4-:R-:W-:-:S02]  /*10b0*/  SEL R93, R36, RZ, !P2 ;  /* 0x000000ff245d7207 */ /* 0x010fc40005000000 */
[----:B------:R-:W-:Y:S01]  /*10c0*/  SEL R94, R37, RZ, !P2 ;  /* 0x000000ff255e7207 */ /* 0x000fe20005000000 */
[----:B------:R-:W-:Y:S01]  /*10d0*/  IMAD.SHL.U32 R37, R18, 0x2, RZ ;  /* 0x0000000212257824 */ /* 0x000fe200078e00ff */
[----:B------:R-:W-:Y:S02]  /*10e0*/  PRMT R36, R93, 0x7632, R36 ;  /* 0x000076325d247816 */ /* 0x000fe40000000024 */
[----:B------:R-:W-:-:S03]  /*10f0*/  SEL R95, R38, RZ, !P2 ;  /* 0x000000ff265f7207 */ /* 0x000fc60005000000 */
[----:B------:R0:W-:Y:S01]  /*1100*/  STS.U16 [R37+0x90], R36 ;  /* 0x0000902425007388 */ /* 0x0001e20000000400 */
[----:B------:R-:W-:Y:S02]  /*1110*/  PRMT R38, R94, 0x7632, R38 ;  /* 0x000076325e267816 */ /* 0x000fe40000000026 */
[----:B------:R-:W-:Y:S02]  /*1120*/  SEL R96, R39, RZ, !P2 ;  /* 0x000000ff27607207 */ /* 0x000fe40005000000 */
[----:B--2---:R-:W-:Y:S02]  /*1130*/  SEL R97, R44, RZ, !P2 ;  /* 0x000000ff2c617207 */ /* 0x004fe40005000000 */
[----:B------:R-:W-:Y:S02]  /*1140*/  SEL R98, R45, RZ, !P2 ;  /* 0x000000ff2d627207 */ /* 0x000fe40005000000 */
[----:B0-----:R-:W-:Y:S02]  /*1150*/  IADD3 R36, R12, 0x20000, RZ ;  /* 0x000200000c247810 */ /* 0x001fe40007ffe0ff */
[----:B------:R-:W-:-:S02]  /*1160*/  SEL R99, R46, RZ, !P2 ;  /* 0x000000ff2e637207 */ /* 0x000fc40005000000 */
[----:B------:R-:W-:Y:S02]  /*1170*/  SEL R100, R47, RZ, !P2 ;  /* 0x000000ff2f647207 */ /* 0x000fe40005000000 */
[----:B------:R-:W-:Y:S01]  /*1180*/  IADD3 R78, R9, R36, RZ ;  /* 0x00000024094e7210 */ /* 0x000fe20007ffe0ff */
[----:B------:R0:W-:Y:S01]  /*1190*/  STS.U16 [R37+0x1b0], R38 ;  /* 0x0001b02625007388 */ /* 0x0001e20000000400 */
[----:B------:R-:W-:Y:S02]  /*11a0*/  PRMT R39, R95, 0x7632, R39 ;  /* 0x000076325f277816 */ /* 0x000fe40000000027 */
[----:B------:R-:W-:Y:S02]  /*11b0*/  PRMT R44, R96, 0x7632, R44 ;  /* 0x00007632602c7816 */ /* 0x000fe4000000002c */
[----:B------:R-:W-:Y:S02]  /*11c0*/  PRMT R45, R97, 0x7632, R45 ;  /* 0x00007632612d7816 */ /* 0x000fe4000000002d */
[----:B------:R-:W-:-:S02]  /*11d0*/  PRMT R46, R98, 0x7632, R46 ;  /* 0x00007632622e7816 */ /* 0x000fc4000000002e */
[----:B------:R-:W-:Y:S02]  /*11e0*/  PRMT R47, R99, 0x7632, R47 ;  /* 0x00007632632f7816 */ /* 0x000fe4000000002f */
[----:B0-----:R-:W-:Y:S01]  /*11f0*/  PRMT R38, R100, 0x7632, R38 ;  /* 0x0000763264267816 */ /* 0x001fe20000000026 */
[-C--:B------:R-:W-:Y:S01]  /*1200*/  IMAD.WIDE R78, R78, R117.reuse, c[0x0][0x160] ;  /* 0x000058004e4e7625 */ /* 0x080fe200078e0275 */
[----:B------:R-:W-:Y:S03]  /*1210*/  STS.U16 [R37+0x2d0], R39 ;  /* 0x0002d02725007388 */ /* 0x000fe60000000400 */
[----:B------:R-:W-:Y:S01]  /*1220*/  IMAD.IADD R80, R15, 0x1, R36 ;  /* 0x000000010f507824 */ /* 0x000fe200078e0224 */
[----:B------:R-:W-:Y:S04]  /*1230*/  STS.U16 [R37+0x3f0], R44 ;  /* 0x0003f02c25007388 */ /* 0x000fe80000000400 */
[----:B------:R-:W-:Y:S01]  /*1240*/  STS.U16 [R37+0xd0], R45 ;  /* 0x0000d02d25007388 */ /* 0x000fe20000000400 */
[----:B------:R-:W-:-:S03]  /*1250*/  IMAD.WIDE R80, R80, R117, c[0x0][0x160] ;  /* 0x0000580050507625 */ /* 0x000fc600078e0275 */
[----:B------:R-:W-:Y:S04]  /*1260*/  STS.U16 [R37+0x1f0], R46 ;  /* 0x0001f02e25007388 */ /* 0x000fe80000000400 */
[----:B------:R-:W-:Y:S04]  /*1270*/  STS.U16 [R37+0x310], R47 ;  /* 0x0003102f25007388 */ /* 0x000fe80000000400 */
[----:B------:R-:W-:Y:S04]  /*1280*/  STS.U16 [R37], R93 ;  /* 0x0000005d25007388 */ /* 0x000fe80000000400 */
        /* <DEDUP_REMOVED lines=9> */
[----:B------:R-:W2:Y:S04]  /*1320*/  @!P1 LDG.E.EL.128 R56, [R78.64] ;  /* 0x000000044e389981 */ /* 0x000ea8000c2e1d00 */
[----:B------:R-:W4:Y:S01]  /*1330*/  @!P0 LDG.E.EL.128 R60, [R80.64] ;  /* 0x00000004503c8981 */ /* 0x000f22000c2e1d00 */
[----:B------:R-:W-:-:S05]  /*1340*/  IMAD.SHL.U32 R119, R5, 0x2, RZ ;  /* 0x0000000205777824 */ /* 0x000fca00078e00ff */
[----:B------:R-:W-:Y:S04]  /*1350*/  LDS.128 R44, [R119] ;  /* 0x00000000772c7984 */ /* 0x000fe80000000c00 */
[----:B------:R-:W-:Y:S01]  /*1360*/  LDS.128 R36, [R119+0x1200] ;  /* 0x0012000077247984 */ /* 0x000fe20000000c00 */
[----:B------:R-:W-:-:S03]  /*1370*/  ISETP.GE.AND P5, PT, R69, 0x80, PT ;  /* 0x000000804500780c */ /* 0x000fc60003fa6270 */
[----:B------:R-:W-:Y:S06]  /*1380*/  BAR.SYNC 0x0 ;  /* 0x0000000000007b1d */ /* 0x000fec0000000000 */
[----:B-1----:R-:W-:Y:S01]  /*1390*/  SHF.L.U32 R102, R102, 0x10, RZ ;  /* 0x0000001066667819 */ /* 0x002fe200000006ff */
[----:B-----5:R-:W-:Y:S01]  /*13a0*/  IMAD.U32 R108, R108, 0x10000, RZ ;  /* 0x000100006c6c7824 */ /* 0x020fe200078e00ff */
[----:B------:R-:W-:Y:S01]  /*13b0*/  ISETP.GT.AND P4, PT, R69, 0x7f, PT ;  /* 0x0000007f4500780c */ /* 0x000fe20003f84270 */
[----:B------:R-:W-:Y:S02]  /*13c0*/  IMAD.U32 R116, R116, 0x10000, RZ ;  /* 0x0001000074747824 */ /* 0x000fe400078e00ff */
[----:B------:R-:W-:Y:S01]  /*13d0*/  IMAD.U32 R114, R114, 0x10000, RZ ;  /* 0x0001000072727824 */ /* 0x000fe200078e00ff */
[----:B------:R-:W-:Y:S01]  /*13e0*/  SHF.L.U32 R115, R115, 0x10, RZ ;  /* 0x0000001073737819 */ /* 0x000fe200000006ff */
[----:B------:R-:W-:Y:S01]  /*13f0*/  IMAD.U32 R8, R8, 0x10000, RZ ;  /* 0x0001000008087824 */ /* 0x000fe200078e00ff */
[----:B------:R-:W-:-:S02]  /*1400*/  LOP3.LUT R116, R116, 0x80000000, RZ, 0x3c, !PT ;  /* 0x8000000074747812 */ /* 0x000fc400078e3cff */
[----:B------:R-:W-:Y:S01]  /*1410*/  LOP3.LUT R115, R115, 0x80000000, RZ, 0x3c, !PT ;  /* 0x8000000073737812 */ /* 0x000fe200078e3cff */
[----:B------:R-:W-:Y:S02]  /*1420*/  IMAD.U32 R111, R111, 0x10000, RZ ;  /* 0x000100006f6f7824 */ /* 0x000fe400078e00ff */
[----:B------:R-:W-:Y:S01]  /*1430*/  IMAD.U32 R11, R11, 0x10000, RZ ;  /* 0x000100000b0b7824 */ /* 0x000fe200078e00ff */
[----:B--2---:R-:W-:Y:S02]  /*1440*/  SEL R56, R56, RZ, !P1 ;  /* 0x000000ff38387207 */ /* 0x004fe40004800000 */
[----:B------:R-:W-:Y:S02]  /*1450*/  SEL R118, R57, RZ, !P1 ;  /* 0x000000ff39767207 */ /* 0x000fe40004800000 */
[----:B------:R-:W-:Y:S01]  /*1460*/  SHF.R.U32.HI R124, RZ, 0x10, R56 ;  /* 0x00000010ff7c7819 */ /* 0x000fe20000011638 */
[----:B------:R0:W-:Y:S01]  /*1470*/  STS.U16 [R75], R56 ;  /* 0x000000384b007388 */ /* 0x0001e20000000400 */
[----:B------:R-:W-:-:S02]  /*1480*/  SEL R120, R58, RZ, !P1 ;  /* 0x000000ff3a787207 */ /* 0x000fc40004800000 */
[----:B------:R-:W-:Y:S02]  /*1490*/  SEL R122, R59, RZ, !P1 ;  /* 0x000000ff3b7a7207 */ /* 0x000fe40004800000 */
[----:B----4-:R-:W-:Y:S01]  /*14a0*/  SEL R60, R60, RZ, !P0 ;  /* 0x000000ff3c3c7207 */ /* 0x010fe20004000000 */
[----:B------:R1:W-:Y:S01]  /*14b0*/  STS.U16 [R75+0x104], R118 ;  /* 0x000104764b007388 */ /* 0x0003e20000000400 */
[----:B------:R-:W-:Y:S02]  /*14c0*/  SHF.R.U32.HI R57, RZ, 0x10, R118 ;  /* 0x00000010ff397819 */ /* 0x000fe40000011676 */
[----:B0-----:R-:W-:Y:S02]  /*14d0*/  SEL R56, R61, RZ, !P0 ;  /* 0x000000ff3d387207 */ /* 0x001fe40004000000 */
[----:B------:R-:W-:Y:S02]  /*14e0*/  IADD3 R61, R69, 0x80, RZ ;  /* 0x00000080453d7810 */ /* 0x000fe40007ffe0ff */
[----:B------:R-:W-:-:S02]  /*14f0*/  SHF.R.U32.HI R59, RZ, 0x10, R120 ;  /* 0x00000010ff3b7819 */ /* 0x000fc40000011678 */
[----:B------:R-:W-:Y:S02]  /*1500*/  SEL R58, R63, RZ, !P0 ;  /* 0x000000ff3f3a7207 */ /* 0x000fe40004000000 */
[----:B------:R-:W-:Y:S02]  /*1510*/  SHF.R.U32.HI R119, RZ, 0x10, R122 ;  /* 0x00000010ff777819 */ /* 0x000fe4000001167a */
[----:B------:R-:W-:Y:S02]  /*1520*/  SEL R62, R62, RZ, !P0 ;  /* 0x000000ff3e3e7207 */ /* 0x000fe40004000000 */
[----:B-1----:R-:W-:Y:S01]  /*1530*/  SHF.R.U32.HI R118, RZ, 0x10, R60 ;  /* 0x00000010ff767819 */ /* 0x002fe2000001163c */
[----:B------:R-:W-:Y:S01]  /*1540*/  IMAD R74, R74, 0x100, R61 ;  /* 0x000001004a4a7824 */ /* 0x000fe200078e023d */
[----:B------:R0:W-:Y:S04]  /*1550*/  STS.U16 [R75+0x82], R124 ;  /* 0x0000827c4b007388 */ /* 0x0001e80000000400 */
[----:B------:R1:W-:Y:S04]  /*1560*/  STS.U16 [R75+0x208], R120 ;  /* 0x000208784b007388 */ /* 0x0003e80000000400 */
[----:B------:R2:W-:Y:S01]  /*1570*/  STS.U16 [R75+0x30c], R122 ;  /* 0x00030c7a4b007388 */ /* 0x0005e20000000400 */
[----:B0-----:R-:W-:-:S03]  /*1580*/  SHF.R.U32.HI R124, RZ, 0x10, R58 ;  /* 0x00000010ff7c7819 */ /* 0x001fc6000001163a */
[----:B------:R-:W-:Y:S01]  /*1590*/  STS.U16 [R75+0x186], R57 ;  /* 0x000186394b007388 */ /* 0x000fe20000000400 */
[----:B-1----:R-:W-:-:S03]  /*15a0*/  SHF.R.U32.HI R120, RZ, 0x10, R56 ;  /* 0x00000010ff787819 */ /* 0x002fc60000011638 */
[----:B------:R-:W-:Y:S01]  /*15b0*/  STS.U16 [R75+0x28a], R59 ;  /* 0x00028a3b4b007388 */ /* 0x000fe20000000400 */
[----:B--2---:R-:W-:-:S03]  /*15c0*/  SHF.R.U32.HI R122, RZ, 0x10, R62 ;  /* 0x00000010ff7a7819 */ /* 0x004fc6000001163e */
[----:B------:R0:W-:Y:S04]  /*15d0*/  STS.U16 [R75+0x144], R56 ;  /* 0x000144384b007388 */ /* 0x0001e80000000400 */
[----:B------:R1:W-:Y:S04]  /*15e0*/  STS.U16 [R75+0x34c], R58 ;  /* 0x00034c3a4b007388 */ /* 0x0003e80000000400 */
[----:B------:R-:W-:Y:S01]  /*15f0*/  STS.U16 [R75+0x38e], R119 ;  /* 0x00038e774b007388 */ /* 0x000fe20000000400 */
[----:B0-----:R-:W-:-:S03]  /*1600*/  CS2R R56, SRZ ;  /* 0x0000000000387805 */ /* 0x001fc6000001ff00 */
[----:B------:R0:W-:Y:S01]  /*1610*/  STS.U16 [R75+0xc2], R118 ;  /* 0x0000c2764b007388 */ /* 0x0001e20000000400 */
[----:B-1----:R-:W-:-:S03]  /*1620*/  CS2R R58, SRZ ;  /* 0x00000000003a7805 */ /* 0x002fc6000001ff00 */
[----:B------:R-:W-:Y:S01]  /*1630*/  STS.U16 [R75+0x40], R60 ;  /* 0x0000403c4b007388 */ /* 0x000fe20000000400 */
[----:B0-----:R-:W-:-:S03]  /*1640*/  IMAD.WIDE R118, R74, R117, c[0x0][0x170] ;  /* 0x00005c004a767625 */ /* 0x001fc600078e0275 */
[----:B------:R-:W-:Y:S04]  /*1650*/  STS.U16 [R75+0x248], R62 ;  /* 0x0002483e4b007388 */ /* 0x000fe80000000400 */
[----:B------:R-:W-:Y:S04]  /*1660*/  STS.U16 [R75+0x1c6], R120 ;  /* 0x0001c6784b007388 */ /* 0x000fe80000000400 */
[----:B------:R-:W-:Y:S04]  /*1670*/  STS.U16 [R75+0x2ca], R122 ;  /* 0x0002ca7a4b007388 */ /* 0x000fe80000000400 */
[----:B------:R-:W-:Y:S04]  /*1680*/  STS.U16 [R75+0x3ce], R124 ;  /* 0x0003ce7c4b007388 */ /* 0x000fe80000000400 */
[----:B------:R-:W-:Y:S06]  /*1690*/  BAR.SYNC 0x0 ;  /* 0x0000000000007b1d */ /* 0x000fec0000000000 */
[----:B------:R0:W2:Y:S01]  /*16a0*/  @!P5 LDG.E.EL.128 R56, [R118.64] ;  /* 0x000000047638d981 */ /* 0x0000a2000c2e1d00 */
[----:B------:R-:W-:Y:S01]  /*16b0*/  IMAD R74, R70, 0x100, R61 ;  /* 0x00000100464a7824 */ /* 0x000fe200078e023d */
[----:B------:R-:W-:Y:S01]  /*16c0*/  CS2R R62, SRZ ;  /* 0x00000000003e7805 */ /* 0x000fe2000001ff00 */
[----:B------:R-:W-:-:S02]  /*16d0*/  CS2R R60, SRZ ;  /* 0x00000000003c7805 */ /* 0x000fc4000001ff00 */
[----:B------:R-:W-:-:S05]  /*16e0*/  IMAD.WIDE R74, R74, R117, c[0x0][0x170] ;  /* 0x00005c004a4a7625 */ /* 0x000fca00078e0275 */
[----:B------:R1:W4:Y:S01]  /*16f0*/  @!P5 LDG.E.EL.128 R60, [R74.64] ;  /* 0x000000044a3cd981 */ /* 0x000322000c2e1d00 */
[----:B------:R-:W-:Y:S02]  /*1700*/  PRMT R70, R93, 0x7632, R70 ;  /* 0x000076325d467816 */ /* 0x000fe40000000046 */
[----:B------:R-:W-:-:S03]  /*1710*/  LOP3.LUT R117, R102, 0x80000000, RZ, 0x3c, !PT ;  /* 0x8000000066757812 */ /* 0x000fc600078e3cff */
[----:B------:R-:W-:-:S04]  /*1720*/  IMAD.U32 R70, R70, 0x10000, RZ ;  /* 0x0001000046467824 */ /* 0x000fc800078e00ff */
[----:B------:R-:W-:Y:S01]  /*1730*/  FFMA R102, R70, R117, RZ ;  /* 0x0000007546667223 */ /* 0x000fe200000000ff */
[----:B------:R-:W-:Y:S01]  /*1740*/  IMAD.U32 R117, R21, 0x10000, RZ ;  /* 0x0001000015757824 */ /* 0x000fe200078e00ff */
[----:B------:R-:W-:Y:S02]  /*1750*/  PRMT R21, R94, 0x7632, R21 ;  /* 0x000076325e157816 */ /* 0x000fe40000000015 */
[----:B-1----:R-:W-:Y:S02]  /*1760*/  LOP3.LUT R74, R108, 0x80000000, RZ, 0x3c, !PT ;  /* 0x800000006c4a7812 */ /* 0x002fe400078e3cff */
[----:B------:R-:W-:Y:S02]  /*1770*/  SHF.L.U32 R21, R21, 0x10, RZ ;  /* 0x0000001015157819 */ /* 0x000fe400000006ff */
[----:B------:R-:W-:-:S03]  /*1780*/  PRMT R70, R52, 0x7632, R70 ;  /* 0x0000763234467816 */ /* 0x000fc60000000046 */
[----:B------:R-:W-:Y:S01]  /*1790*/  FFMA R74, R21, R74, RZ ;  /* 0x0000004a154a7223 */ /* 0x000fe200000000ff */
[----:B------:R-:W-:Y:S01]  /*17a0*/  PRMT R21, R53, 0x7632, R21 ;  /* 0x0000763235157816 */ /* 0x000fe20000000015 */
[----:B0-----:R-:W-:Y:S01]  /*17b0*/  IMAD.U32 R119, R70, 0x10000, RZ ;  /* 0x0001000046777824 */ /* 0x001fe200078e00ff */
[----:B------:R-:W-:-:S03]  /*17c0*/  FSEL R70, R102, RZ, P4 ;  /* 0x000000ff66467208 */ /* 0x000fc60002000000 */
[----:B------:R-:W-:Y:S01]  /*17d0*/  IMAD.U32 R102, R21, 0x10000, RZ ;  /* 0x0001000015667824 */ /* 0x000fe200078e00ff */
[----:B------:R-:W-:Y:S01]  /*17e0*/  FSEL R21, R74, RZ, P4 ;  /* 0x000000ff4a157208 */ /* 0x000fe20002000000 */
[----:B------:R-:W-:Y:S01]  /*17f0*/  IMAD.U32 R75, R53, 0x10000, RZ ;  /* 0x00010000354b7824 */ /* 0x000fe200078e00ff */
[----:B------:R-:W-:Y:S01]  /*1800*/  LOP3.LUT R53, R114, 0x80000000, RZ, 0x3c, !PT ;  /* 0x8000000072357812 */ /* 0x000fe200078e3cff */
[----:B------:R-:W-:Y:S02]  /*1810*/  IMAD.U32 R93, R93, 0x10000, RZ ;  /* 0x000100005d5d7824 */ /* 0x000fe400078e00ff */
[----:B------:R-:W-:Y:S01]  /*1820*/  FFMA R21, R102, R8, R21 ;  /* 0x0000000866157223 */ /* 0x000fe20000000015 */
[----:B------:R-:W-:Y:S02]  /*1830*/  IMAD.U32 R94, R94, 0x10000, RZ ;  /* 0x000100005e5e7824 */ /* 0x000fe400078e00ff */
[----:B------:R-:W-:Y:S01]  /*1840*/  IMAD.U32 R8, R95, 0x10000, RZ ;  /* 0x000100005f087824 */ /* 0x000fe200078e00ff */
[----:B------:R-:W-:Y:S01]  /*1850*/  PRMT R95, R55, 0x7632, R95 ;  /* 0x00007632375f7816 */ /* 0x000fe2000000005f */
[----:B------:R-:W-:Y:S01]  /*1860*/  FFMA R93, R93, R116, RZ ;  /* 0x000000745d5d7223 */ /* 0x000fe200000000ff */
[----:B------:R-:W-:Y:S01]  /*1870*/  FFMA R108, R94, R53, RZ ;  /* 0x000000355e6c7223 */ /* 0x000fe200000000ff */
[----:B------:R-:W-:Y:S01]  /*1880*/  FFMA R94, R8, R115, RZ ;  /* 0x00000073085e7223 */ /* 0x000fe200000000ff */
[----:B------:R-:W-:Y:S01]  /*1890*/  FFMA R70, R119, R117, R70 ;  /* 0x0000007577467223 */ /* 0x000fe20000000046 */
[----:B------:R-:W-:-:S02]  /*18a0*/  PRMT R8, R95, 0x7632, R8 ;  /* 0x000076325f087816 */ /* 0x000fc40000000008 */
[----:B------:R-:W-:Y:S02]  /*18b0*/  SHF.L.U32 R117, R52, 0x10, RZ ;  /* 0x0000001034757819 */ /* 0x000fe400000006ff */
[----:B------:R-:W-:Y:S01]  /*18c0*/  FSEL R52, R93, RZ, P4 ;  /* 0x000000ff5d347208 */ /* 0x000fe20002000000 */
[----:B------:R-:W-:Y:S01]  /*18d0*/  IMAD.U32 R106, R106, 0x10000, RZ ;  /* 0x000100006a6a7824 */ /* 0x000fe200078e00ff */
[----:B------:R-:W-:Y:S01]  /*18e0*/  LOP3.LUT R111, R111, 0x80000000, RZ, 0x3c, !PT ;  /* 0x800000006f6f7812 */ /* 0x000fe200078e3cff */
[----:B------:R-:W-:Y:S02]  /*18f0*/  IMAD.U32 R8, R8, 0x10000, RZ ;  /* 0x0001000008087824 */ /* 0x000fe400078e00ff */
[----:B------:R-:W-:Y:S01]  /*1900*/  FFMA R52, R117, R11, R52 ;  /* 0x0000000b75347223 */ /* 0x000fe20000000034 */
[----:B------:R-:W-:Y:S01]  /*1910*/  PRMT R11, R96, 0x7632, R11 ;  /* 0x00007632600b7816 */ /* 0x000fe2000000000b */
[----:B------:R-:W-:Y:S01]  /*1920*/  FFMA R8, R8, R111, RZ ;  /* 0x0000006f08087223 */ /* 0x000fe200000000ff */
[----:B------:R-:W-:-:S02]  /*1930*/  ISETP.GT.AND P3, PT, R69, 0xff, PT ;  /* 0x000000ff4500780c */ /* 0x000fc40003f64270 */
[----:B------:R-:W-:Y:S02]  /*1940*/  SHF.L.U32 R96, R96, 0x10, RZ ;  /* 0x0000001060607819 */ /* 0x000fe400000006ff */
[----:B------:R-:W-:Y:S01]  /*1950*/  LOP3.LUT R115, R106, 0x80000000, RZ, 0x3c, !PT ;  /* 0x800000006a737812 */ /* 0x000fe200078e3cff */
[----:B------:R-:W-:Y:S01]  /*1960*/  IMAD.U32 R110, R110, 0x10000, RZ ;  /* 0x000100006e6e7824 */ /* 0x000fe200078e00ff */
[----:B------:R-:W-:Y:S01]  /*1970*/  PRMT R69, R54, 0x7632, R69 ;  /* 0x0000763236457816 */ /* 0x000fe20000000045 */
[----:B------:R-:W-:Y:S01]  /*1980*/  IMAD.U32 R111, R22, 0x10000, RZ ;  /* 0x00010000166f7824 */ /* 0x000fe200078e00ff */
[----:B------:R-:W-:Y:S01]  /*1990*/  FSEL R8, R8, RZ, P4 ;  /* 0x000000ff08087208 */ /* 0x000fe20002000000 */
[----:B------:R-:W-:Y:S01]  /*19a0*/  FFMA R96, R96, R115, RZ ;  /* 0x0000007360607223 */ /* 0x000fe200000000ff */
[----:B------:R-:W-:Y:S01]  /*19b0*/  LOP3.LUT R110, R110, 0x80000000, RZ, 0x3c, !PT ;  /* 0x800000006e6e7812 */ /* 0x000fe200078e3cff */
[----:B------:R-:W-:Y:S01]  /*19c0*/  IMAD.U32 R115, R69, 0x10000, RZ ;  /* 0x0001000045737824 */ /* 0x000fe200078e00ff */
[----:B------:R-:W-:Y:S01]  /*19d0*/  FSEL R108, R108, RZ, P4 ;  /* 0x000000ff6c6c7208 */ /* 0x000fe20002000000 */
[----:B------:R-:W-:-:S02]  /*19e0*/  IMAD.U32 R11, R11, 0x10000, RZ ;  /* 0x000100000b0b7824 */ /* 0x000fc400078e00ff */
[----:B------:R-:W-:Y:S01]  /*19f0*/  IMAD.U32 R106, R67, 0x10000, RZ ;  /* 0x00010000436a7824 */ /* 0x000fe200078e00ff */
[--C-:B------:R-:W-:Y:S01]  /*1a00*/  FFMA R22, R115, R111, R8.reuse ;  /* 0x0000006f73167223 */ /* 0x100fe20000000008 */
[----:B------:R-:W-:Y:S01]  /*1a10*/  IMAD.U32 R112, R112, 0x10000, RZ ;  /* 0x0001000070707824 */ /* 0x000fe200078e00ff */
[----:B------:R-:W-:Y:S01]  /*1a20*/  PRMT R8, R97, 0x7632, R8 ;  /* 0x0000763261087816 */ /* 0x000fe20000000008 */
[----:B------:R-:W-:Y:S01]  /*1a30*/  FFMA R11, R11, R110, RZ ;  /* 0x0000006e0b0b7223 */ /* 0x000fe200000000ff */
[----:B------:R-:W-:Y:S01]  /*1a40*/  IMAD.U32 R110, R17, 0x10000, RZ ;  /* 0x00010000116e7824 */ /* 0x000fe200078e00ff */
[----:B------:R-:W-:Y:S01]  /*1a50*/  FFMA R17, R75, R106, R108 ;  /* 0x0000006a4b117223 */ /* 0x000fe2000000006c */
[----:B------:R-:W-:Y:S01]  /*1a60*/  LOP3.LUT R75, R112, 0x80000000, RZ, 0x3c, !PT ;  /* 0x80000000704b7812 */ /* 0x000fe200078e3cff */
[----:B------:R-:W-:Y:S01]  /*1a70*/  IMAD.U32 R8, R8, 0x10000, RZ ;  /* 0x0001000008087824 */ /* 0x000fe200078e00ff */
[----:B------:R-:W-:Y:S01]  /*1a80*/  SHF.L.U32 R64, R64, 0x10, RZ ;  /* 0x0000001040407819 */ /* 0x000fe200000006ff */
[----:B------:R-:W-:Y:S01]  /*1a90*/  IMAD.U32 R74, R54, 0x10000, RZ ;  /* 0x00010000364a7824 */ /* 0x000fe200078e00ff */
[----:B------:R-:W-:Y:S01]  /*1aa0*/  FSEL R67, R94, RZ, P4 ;  /* 0x000000ff5e437208 */ /* 0x000fe20002000000 */
[----:B------:R-:W-:Y:S01]  /*1ab0*/  IMAD.U32 R102, R55, 0x10000, RZ ;  /* 0x0001000037667824 */ /* 0x000fe200078e00ff */
[----:B------:R-:W-:Y:S01]  /*1ac0*/  FSEL R69, R96, RZ, P4 ;  /* 0x000000ff60457208 */ /* 0x000fe20002000000 */
[----:B------:R-:W-:Y:S01]  /*1ad0*/  IMAD.U32 R16, R16, 0x10000, RZ ;  /* 0x0001000010107824 */ /* 0x000fe200078e00ff */
[----:B------:R-:W-:Y:S01]  /*1ae0*/  SHF.L.U32 R114, R95, 0x10, RZ ;  /* 0x000000105f727819 */ /* 0x000fe200000006ff */
[----:B------:R-:W-:Y:S01]  /*1af0*/  FFMA R8, R8, R75, RZ ;  /* 0x0000004b08087223 */ /* 0x000fe200000000ff */
[----:B------:R-:W-:Y:S01]  /*1b00*/  FSEL R11, R11, RZ, P4 ;  /* 0x000000ff0b0b7208 */ /* 0x000fe20002000000 */
[----:B------:R-:W-:Y:S01]  /*1b10*/  IMAD.U32 R75, R23, 0x10000, RZ ;  /* 0x00010000174b7824 */ /* 0x000fe200078e00ff */
[----:B------:R-:W-:Y:S01]  /*1b20*/  FFMA R64, R74, R64, R67 ;  /* 0x000000404a407223 */ /* 0x000fe20000000043 */
[----:B------:R-:W0:Y:S01]  /*1b30*/  LDS.U16 R23, [R19+0x6] ;  /* 0x0000060013177984 */ /* 0x000e220000000400 */
[----:B------:R-:W-:Y:S01]  /*1b40*/  FFMA R67, R102, R16, R69 ;  /* 0x0000001066437223 */ /* 0x000fe20000000045 */
[----:B------:R-:W-:Y:S01]  /*1b50*/  IMAD.U32 R103, R103, 0x10000, RZ ;  /* 0x0001000067677824 */ /* 0x000fe200078e00ff */
[--C-:B------:R-:W-:Y:S01]  /*1b60*/  FFMA R69, R114, R110, R11.reuse ;  /* 0x0000006e72457223 */ /* 0x100fe2000000000b */
[----:B------:R-:W-:Y:S01]  /*1b70*/  IMAD.U32 R104, R104, 0x10000, RZ ;  /* 0x0001000068687824 */ /* 0x000fe200078e00ff */
[----:B------:R-:W-:Y:S01]  /*1b80*/  PRMT R11, R98, 0x7632, R11 ;  /* 0x00007632620b7816 */ /* 0x000fe2000000000b */
[----:B------:R-:W-:Y:S01]  /*1b90*/  IMAD.U32 R107, R107, 0x10000, RZ ;  /* 0x000100006b6b7824 */ /* 0x000fe200078e00ff */
[----:B------:R-:W-:Y:S01]  /*1ba0*/  LOP3.LUT R74, R103, 0x80000000, RZ, 0x3c, !PT ;  /* 0x80000000674a7812 */ /* 0x000fe200078e3cff */
[----:B------:R-:W-:Y:S01]  /*1bb0*/  IMAD.U32 R97, R97, 0x10000, RZ ;  /* 0x0001000061617824 */ /* 0x000fe200078e00ff */
[----:B------:R-:W-:-:S02]  /*1bc0*/  LOP3.LUT R104, R104, 0x80000000, RZ, 0x3c, !PT ;  /* 0x8000000068687812 */ /* 0x000fc400078e3cff */
[----:B------:R-:W-:Y:S01]  /*1bd0*/  SHF.L.U32 R11, R11, 0x10, RZ ;  /* 0x000000100b0b7819 */ /* 0x000fe200000006ff */
[----:B------:R-:W-:Y:S01]  /*1be0*/  FFMA R97, R97, R74, RZ ;  /* 0x0000004a61617223 */ /* 0x000fe200000000ff */
[----:B------:R-:W-:Y:S02]  /*1bf0*/  PRMT R54, R48, 0x7632, R54 ;  /* 0x0000763230367816 */ /* 0x000fe40000000036 */
[----:B------:R-:W-:Y:S01]  /*1c00*/  SHF.L.U32 R94, R20, 0x10, RZ ;  /* 0x00000010145e7819 */ /* 0x000fe200000006ff */
[----:B------:R-:W-:Y:S01]  /*1c10*/  IMAD.U32 R98, R98, 0x10000, RZ ;  /* 0x0001000062627824 */ /* 0x000fe200078e00ff */
[----:B------:R-:W-:Y:S01]  /*1c20*/  LOP3.LUT R107, R107, 0x80000000, RZ, 0x3c, !PT ;  /* 0x800000006b6b7812 */ /* 0x000fe200078e3cff */
[----:B------:R-:W1:Y:S01]  /*1c30*/  LDS.U16 R20, [R19+0x2] ;  /* 0x0000020013147984 */ /* 0x000e620000000400 */
[----:B------:R-:W-:Y:S01]  /*1c40*/  FFMA R11, R11, R104, RZ ;  /* 0x000000680b0b7223 */ /* 0x000fe200000000ff */
[----:B------:R-:W-:Y:S01]  /*1c50*/  PRMT R93, R49, 0x7632, R93 ;  /* 0x00007632315d7816 */ /* 0x000fe2000000005d */
[----:B------:R-:W-:Y:S01]  /*1c60*/  IMAD.U32 R95, R54, 0x10000, RZ ;  /* 0x00010000365f7824 */ /* 0x000fe200078e00ff */
[----:B------:R-:W-:Y:S01]  /*1c70*/  SHF.L.U32 R113, R113, 0x10, RZ ;  /* 0x0000001071717819 */ /* 0x000fe200000006ff */
[----:B------:R-:W-:Y:S01]  /*1c80*/  FFMA R98, R98, R107, RZ ;  /* 0x0000006b62627223 */ /* 0x000fe200000000ff */
[----:B------:R-:W-:Y:S01]  /*1c90*/  FSEL R54, R97, RZ, P4 ;  /* 0x000000ff61367208 */ /* 0x000fe20002000000 */
[----:B------:R-:W-:Y:S01]  /*1ca0*/  IMAD.U32 R55, R48, 0x10000, RZ ;  /* 0x0001000030377824 */ /* 0x000fe200078e00ff */
[----:B------:R-:W-:Y:S01]  /*1cb0*/  FSEL R11, R11, RZ, P4 ;  /* 0x000000ff0b0b7208 */ /* 0x000fe20002000000 */
[----:B------:R-:W-:Y:S01]  /*1cc0*/  IMAD.U32 R13, R13, 0x10000, RZ ;  /* 0x000100000d0d7824 */ /* 0x000fe200078e00ff */
[----:B------:R-:W-:Y:S01]  /*1cd0*/  LOP3.LUT R113, R113, 0x80000000, RZ, 0x3c, !PT ;  /* 0x8000000071717812 */ /* 0x000fe200078e3cff */
[----:B------:R-:W-:-:S02]  /*1ce0*/  IMAD.U32 R74, R65, 0x10000, RZ ;  /* 0x00010000414a7824 */ /* 0x000fc400078e00ff */
[----:B------:R-:W-:Y:S02]  /*1cf0*/  IMAD.U32 R96, R93, 0x10000, RZ ;  /* 0x000100005d607824 */ /* 0x000fe400078e00ff */
[----:B------:R-:W-:Y:S01]  /*1d00*/  IMAD.U32 R16, R99, 0x10000, RZ ;  /* 0x0001000063107824 */ /* 0x000fe200078e00ff */
[----:B------:R-:W-:Y:S01]  /*1d10*/  SHF.L.U32 R49, R49, 0x10, RZ ;  /* 0x0000001031317819 */ /* 0x000fe200000006ff */
[----:B------:R-:W-:Y:S01]  /*1d20*/  FFMA R55, R55, R13, R54 ;  /* 0x0000000d37377223 */ /* 0x000fe20000000036 */
[----:B------:R-:W-:Y:S01]  /*1d30*/  FSEL R98, R98, RZ, P4 ;  /* 0x000000ff62627208 */ /* 0x000fe20002000000 */
[----:B------:R-:W-:Y:S01]  /*1d40*/  IMAD.U32 R66, R66, 0x10000, RZ ;  /* 0x0001000042427824 */ /* 0x000fe200078e00ff */
[--C-:B------:R-:W-:Y:S01]  /*1d50*/  FFMA R13, R96, R74, R11.reuse ;  /* 0x0000004a600d7223 */ /* 0x100fe2000000000b */
[----:B------:R-:W-:Y:S01]  /*1d60*/  FFMA R16, R16, R113, RZ ;  /* 0x0000007110107223 */ /* 0x000fe200000000ff */
[----:B------:R-:W-:Y:S01]  /*1d70*/  SHF.L.U32 R109, R109, 0x10, RZ ;  /* 0x000000106d6d7819 */ /* 0x000fe200000006ff */
[----:B------:R-:W5:Y:S01]  /*1d80*/  LDS.U16 R54, [R19] ;  /* 0x0000000013367984 */ /* 0x000f620000000400 */
[----:B------:R-:W-:Y:S01]  /*1d90*/  PRMT R11, R100, 0x7632, R11 ;  /* 0x00007632640b7816 */ /* 0x000fe2000000000b */
[----:B------:R-:W-:Y:S01]  /*1da0*/  FFMA R49, R49, R66, R98 ;  /* 0x0000004231317223 */ /* 0x000fe20000000062 */
[----:B------:R-:W-:-:S02]  /*1db0*/  LOP3.LUT R66, R109, 0x80000000, RZ, 0x3c, !PT ;  /* 0x800000006d427812 */ /* 0x000fc400078e3cff */
[----:B------:R-:W-:Y:S01]  /*1dc0*/  PRMT R48, R50, 0x7632, R48 ;  /* 0x0000763232307816 */ /* 0x000fe20000000030 */
[----:B------:R-:W-:Y:S01]  /*1dd0*/  IMAD.U32 R11, R11, 0x10000, RZ ;  /* 0x000100000b0b7824 */ /* 0x000fe200078e00ff */
[----:B------:R-:W-:Y:S01]  /*1de0*/  FSEL R65, R16, RZ, P4 ;  /* 0x000000ff10417208 */ /* 0x000fe20002000000 */
[----:B------:R-:W-:Y:S01]  /*1df0*/  IMAD.U32 R50, R50, 0x10000, RZ ;  /* 0x0001000032327824 */ /* 0x000fe200078e00ff */
[----:B------:R-:W-:Y:S01]  /*1e00*/  FSEL R8, R8, RZ, P4 ;  /* 0x000000ff08087208 */ /* 0x000fe20002000000 */
[----:B------:R-:W-:Y:S01]  /*1e10*/  FFMA R11, R11, R66, RZ ;  /* 0x000000420b0b7223 */ /* 0x000fe200000000ff */
[----:B------:R-:W-:Y:S01]  /*1e20*/  SHF.L.U32 R66, R7, 0x10, RZ ;  /* 0x0000001007427819 */ /* 0x000fe200000006ff */
[----:B------:R-:W-:Y:S01]  /*1e30*/  FFMA R50, R50, R94, R65 ;  /* 0x0000005e32327223 */ /* 0x000fe20000000041 */
[----:B------:R-:W-:Y:S01]  /*1e40*/  IMAD.U32 R7, R14, 0x10000, RZ ;  /* 0x000100000e077824 */ /* 0x000fe200078e00ff */
[----:B------:R-:W3:Y:S01]  /*1e50*/  LDS.U16 R65, [R19+0x4] ;  /* 0x0000040013417984 */ /* 0x000ee20000000400 */
[----:B------:R-:W-:Y:S01]  /*1e60*/  FFMA R16, R95, R75, R8 ;  /* 0x0000004b5f107223 */ /* 0x000fe20000000008 */
[----:B------:R-:W-:Y:S01]  /*1e70*/  IMAD.U32 R95, R48, 0x10000, RZ ;  /* 0x00010000305f7824 */ /* 0x000fe200078e00ff */
[----:B0-----:R-:W-:Y:S01]  /*1e80*/  SHF.L.U32 R93, R23, 0x10, RZ ;  /* 0x00000010175d7819 */ /* 0x001fe200000006ff */
[----:B------:R-:W0:Y:S01]  /*1e90*/  LDS.U16 R48, [R19+0x8] ;  /* 0x0000080013307984 */ /* 0x000e220000000400 */
[----:B------:R-:W-:-:S02]  /*1ea0*/  IMAD.U32 R75, R68, 0x10000, RZ ;  /* 0x00010000444b7824 */ /* 0x000fc400078e00ff */
[----:B-1----:R-:W-:Y:S02]  /*1eb0*/  IMAD.U32 R74, R20, 0x10000, RZ ;  /* 0x00010000144a7824 */ /* 0x002fe400078e00ff */
[----:B------:R-:W-:Y:S01]  /*1ec0*/  IMAD.U32 R101, R101, 0x10000, RZ ;  /* 0x0001000065657824 */ /* 0x000fe200078e00ff */
[----:B------:R-:W-:Y:S01]  /*1ed0*/  PRMT R53, R51, 0x7632, R53 ;  /* 0x0000763233357816 */ /* 0x000fe20000000035 */
[----:B------:R-:W-:Y:S01]  /*1ee0*/  IMAD.U32 R105, R105, 0x10000, RZ ;  /* 0x0001000069697824 */ /* 0x000fe200078e00ff */
[----:B------:R-:W-:Y:S01]  /*1ef0*/  PRMT R8, R99, 0x7632, R8 ;  /* 0x0000763263087816 */ /* 0x000fe20000000008 */
[----:B------:R-:W-:Y:S01]  /*1f00*/  IMAD.U32 R100, R100, 0x10000, RZ ;  /* 0x0001000064647824 */ /* 0x000fe200078e00ff */
[----:B------:R-:W-:Y:S01]  /*1f10*/  LOP3.LUT R101, R101, 0x80000000, RZ, 0x3c, !PT ;  /* 0x8000000065657812 */ /* 0x000fe200078e3cff */
[----:B------:R-:W-:Y:S01]  /*1f20*/  IMAD.U32 R94, R53, 0x10000, RZ ;  /* 0x00010000355e7824 */ /* 0x000fe200078e00ff */
[----:B------:R-:W-:Y:S01]  /*1f30*/  FSEL R20, R11, RZ, P4 ;  /* 0x000000ff0b147208 */ /* 0x000fe20002000000 */
[----:B------:R-:W-:Y:S01]  /*1f40*/  IMAD.U32 R8, R8, 0x10000, RZ ;  /* 0x0001000008087824 */ /* 0x000fe200078e00ff */
[----:B------:R-:W-:Y:S01]  /*1f50*/  LOP3.LUT R105, R105, 0x80000000, RZ, 0x3c, !PT ;  /* 0x8000000069697812 */ /* 0x000fe200078e3cff */
[----:B------:R-:W-:-:S02]  /*1f60*/  FFMA R100, R100, R101, RZ ;  /* 0x0000006564647223 */ /* 0x000fc400000000ff */
[----:B------:R-:W-:Y:S02]  /*1f70*/  FFMA R7, R7, R94, R20 ;  /* 0x0000005e07077223 */ /* 0x000fe40000000014 */
[----:B------:R-:W-:Y:S01]  /*1f80*/  LDS.U16 R20, [R19+0x1040] ;  /* 0x0010400013147984 */ /* 0x000fe20000000400 */
[----:B------:R-:W-:Y:S02]  /*1f90*/  FSEL R53, R100, RZ, P4 ;  /* 0x000000ff64357208 */ /* 0x000fe40002000000 */
[----:B-----5:R-:W-:Y:S01]  /*1fa0*/  SHF.L.U32 R54, R54, 0x10, RZ ;  /* 0x0000001036367819 */ /* 0x020fe200000006ff */
[----:B------:R-:W-:Y:S01]  /*1fb0*/  IMAD.U32 R51, R51, 0x10000, RZ ;  /* 0x0001000033337824 */ /* 0x000fe200078e00ff */
[----:B------:R-:W-:Y:S01]  /*1fc0*/  FFMA R8, R8, R105, RZ ;  /* 0x0000006908087223 */ /* 0x000fe200000000ff */
[----:B------:R-:W-:Y:S02]  /*1fd0*/  IMAD.U32 R85, R85, 0x10000, RZ ;  /* 0x0001000055557824 */ /* 0x000fe400078e00ff */
[----:B------:R-:W-:-:S02]  /*1fe0*/  FFMA R51, R66, R51, R53 ;  /* 0x0000003342337223 */ /* 0x000fc40000000035 */
[----:B------:R-:W-:Y:S01]  /*1ff0*/  FSEL R8, R8, RZ, P4 ;  /* 0x000000ff08087208 */ /* 0x000fe20002000000 */
[----:B------:R-:W-:Y:S01]  /*2000*/  LDS.U16 R66, [R19+0xe] ;  /* 0x00000e0013427984 */ /* 0x000fe20000000400 */
[----:B------:R-:W-:Y:S01]  /*2010*/  FSEL R11, R85, RZ, P3 ;  /* 0x000000ff550b7208 */ /* 0x000fe20001800000 */
[----:B---3--:R-:W-:Y:S02]  /*2020*/  IMAD.U32 R94, R65, 0x10000, RZ ;  /* 0x00010000415e7824 */ /* 0x008fe400078e00ff */
[----:B------:R-:W-:Y:S01]  /*2030*/  FFMA R8, R95, R75, R8 ;  /* 0x0000004b5f087223 */ /* 0x000fe20000000008 */
[----:B0-----:R-:W-:Y:S02]  /*2040*/  IMAD.U32 R75, R48, 0x10000, RZ ;  /* 0x00010000304b7824 */ /* 0x001fe400078e00ff */
[----:B------:R-:W-:Y:S02]  /*2050*/  IMAD.U32 R90, R90, 0x10000, RZ ;  /* 0x000100005a5a7824 */ /* 0x000fe400078e00ff */
[----:B------:R-:W-:Y:S01]  /*2060*/  IMAD.U32 R71, R71, 0x10000, RZ ;  /* 0x0001000047477824 */ /* 0x000fe200078e00ff */
[----:B------:R-:W-:-:S02]  /*2070*/  SHF.L.U32 R73, R73, 0x10, RZ ;  /* 0x0000001049497819 */ /* 0x000fc400000006ff */
[----:B--2---:R-:W-:-:S04]  /*2080*/  SEL R56, R56, RZ, !P5 ;  /* 0x000000ff38387207 */ /* 0x004fc80006800000 */
[----:B------:R-:W-:-:S05]  /*2090*/  PRMT R14, R56, 0x7632, R14 ;  /* 0x00007632380e7816 */ /* 0x000fca000000000e */
[----:B------:R-:W-:Y:S02]  /*20a0*/  IMAD.U32 R23, R14, 0x10000, RZ ;  /* 0x000100000e177824 */ /* 0x000fe400078e00ff */
[----:B------:R-:W0:Y:S01]  /*20b0*/  LDS.U16 R14, [R19+0xa] ;  /* 0x00000a00130e7984 */ /* 0x000e220000000400 */
[----:B------:R-:W-:Y:S01]  /*20c0*/  SEL R57, R57, RZ, !P5 ;  /* 0x000000ff39397207 */ /* 0x000fe20006800000 */
[----:B------:R-:W-:-:S03]  /*20d0*/  FMUL R23, R23, R74 ;  /* 0x0000004a17177220 */ /* 0x000fc60000400000 */
[----:B------:R-:W-:Y:S02]  /*20e0*/  PRMT R68, R57, 0x7632, R68 ;  /* 0x0000763239447816 */ /* 0x000fe40000000044 */
[----:B------:R-:W-:-:S03]  /*20f0*/  FSEL R23, R23, RZ, !P5 ;  /* 0x000000ff17177208 */ /* 0x000fc60006800000 */
[----:B------:R-:W-:-:S04]  /*2100*/  IMAD.U32 R68, R68, 0x10000, RZ ;  /* 0x0001000044447824 */ /* 0x000fc800078e00ff */
[----:B------:R-:W-:Y:S01]  /*2110*/  FMUL R68, R68, R93 ;  /* 0x0000005d44447220 */ /* 0x000fe20000400000 */
[----:B------:R-:W-:Y:S01]  /*2120*/  FADD R70, R70, R23 ;  /* 0x0000001746467221 */ /* 0x000fe20000000000 */
[----:B------:R-:W-:-:S03]  /*2130*/  IMAD.U32 R23, R56, 0x10000, RZ ;  /* 0x0001000038177824 */ /* 0x000fc600078e00ff */
[----:B------:R-:W-:Y:S01]  /*2140*/  FSEL R68, R68, RZ, !P5 ;  /* 0x000000ff44447208 */ /* 0x000fe20006800000 */
[----:B------:R-:W-:Y:S01]  /*2150*/  FMUL R23, R23, R54 ;  /* 0x0000003617177220 */ /* 0x000fe20000400000 */
[----:B------:R-:W-:Y:S01]  /*2160*/  SEL R58, R58, RZ, !P5 ;  /* 0x000000ff3a3a7207 */ /* 0x000fe20006800000 */
[----:B------:R-:W-:Y:S01]  /*2170*/  IMAD.U32 R53, R57, 0x10000, RZ ;  /* 0x0001000039357824 */ /* 0x000fe200078e00ff */
[----:B------:R-:W-:Y:S01]  /*2180*/  LDS.U16 R54, [R19+0x1042] ;  /* 0x0010420013367984 */ /* 0x000fe20000000400 */
[----:B------:R-:W-:-:S03]  /*2190*/  FADD R74, R21, R68 ;  /* 0x00000044154a7221 */ /* 0x000fc60000000000 */
[----:B------:R-:W1:Y:S01]  /*21a0*/  LDS.U16 R68, [R19+0xc] ;  /* 0x00000c0013447984 */ /* 0x000e620000000400 */
[----:B------:R-:W-:Y:S02]  /*21b0*/  FSEL R65, R23, RZ, !P5 ;  /* 0x000000ff17417208 */ /* 0x000fe40006800000 */
[C---:B------:R-:W-:Y:S01]  /*21c0*/  PRMT R23, R58.reuse, 0x7632, R23 ;  /* 0x000076323a177816 */ /* 0x040fe20000000017 */
[----:B------:R-:W-:Y:S01]  /*21d0*/  FMUL R53, R53, R94 ;  /* 0x0000005e35357220 */ /* 0x000fe20000400000 */
[----:B------:R-:W-:-:S03]  /*21e0*/  SHF.L.U32 R48, R58, 0x10, RZ ;  /* 0x000000103a307819 */ /* 0x000fc600000006ff */
[----:B------:R-:W-:Y:S01]  /*21f0*/  IMAD.U32 R23, R23, 0x10000, RZ ;  /* 0x0001000017177824 */ /* 0x000fe200078e00ff */
[----:B------:R-:W-:Y:S01]  /*2200*/  FADD R11, R11, R70 ;  /* 0x000000460b0b7221 */ /* 0x000fe20000000000 */
[----:B0-----:R-:W-:Y:S01]  /*2210*/  IMAD.U32 R14, R14, 0x10000, RZ ;  /* 0x000100000e0e7824 */ /* 0x001fe200078e00ff */
[----:B------:R-:W-:Y:S01]  /*2220*/  FSEL R70, R53, RZ, !P5 ;  /* 0x000000ff35467208 */ /* 0x000fe20006800000 */
[----:B------:R-:W-:Y:S02]  /*2230*/  FMUL R48, R48, R75 ;  /* 0x0000004b30307220 */ /* 0x000fe40000400000 */
[----:B------:R-:W-:Y:S01]  /*2240*/  FMUL R14, R23, R14 ;  /* 0x0000000e170e7220 */ /* 0x000fe20000400000 */
[----:B------:R-:W-:Y:S01]  /*2250*/  FADD R52, R52, R65 ;  /* 0x0000004134347221 */ /* 0x000fe20000000000 */
[----:B------:R-:W-:Y:S01]  /*2260*/  FSEL R23, R90, RZ, P3 ;  /* 0x000000ff5a177208 */ /* 0x000fe20001800000 */
[----:B------:R-:W-:Y:S01]  /*2270*/  FADD R70, R17, R70 ;  /* 0x0000004611467221 */ /* 0x000fe20000000000 */
[----:B------:R-:W-:-:S02]  /*2280*/  FSEL R53, R48, RZ, !P5 ;  /* 0x000000ff30357208 */ /* 0x000fc40006800000 */
[----:B------:R-:W-:Y:S01]  /*2290*/  FSEL R65, R14, RZ, !P5 ;  /* 0x000000ff0e417208 */ /* 0x000fe20006800000 */
[----:B------:R-:W0:Y:S01]  /*22a0*/  LDS.U16 R48, [R19+0x1044] ;  /* 0x0010440013307984 */ /* 0x000e220000000400 */
[----:B------:R-:W-:-:S03]  /*22b0*/  FADD R23, R23, R70 ;  /* 0x0000004617177221 */ /* 0x000fc60000000000 */
[----:B------:R-:W-:Y:S01]  /*22c0*/  FADD R70, R22, R65 ;  /* 0x0000004116467221 */ /* 0x000fe20000000000 */
[----:B------:R-:W-:Y:S01]  /*22d0*/  FSEL R17, R71, RZ, P3 ;  /* 0x000000ff47117208 */ /* 0x000fe20001800000 */
[----:B------:R-:W2:Y:S01]  /*22e0*/  LDS.U16 R22, [R19+0x1046] ;  /* 0x0010460013167984 */ /* 0x000ea20000000400 */
[----:B------:R-:W-:Y:S01]  /*22f0*/  SEL R59, R59, RZ, !P5 ;  /* 0x000000ff3b3b7207 */ /* 0x000fe20006800000 */
[----:B------:R-:W-:Y:S02]  /*2300*/  FADD R64, R64, R53 ;  /* 0x0000003540407221 */ /* 0x000fe40000000000 */
[----:B------:R-:W3:Y:S01]  /*2310*/  LDS.U16 R14, [R19+0x104a] ;  /* 0x00104a00130e7984 */ /* 0x000ee20000000400 */
[----:B------:R-:W-:Y:S01]  /*2320*/  FSEL R53, R73, RZ, P3 ;  /* 0x000000ff49357208 */ /* 0x000fe20001800000 */
[----:B------:R-:W-:Y:S01]  /*2330*/  FADD R17, R17, R52 ;  /* 0x0000003411117221 */ /* 0x000fe20000000000 */
[----:B------:R-:W-:Y:S01]  /*2340*/  IMAD.U32 R73, R20, 0x10000, RZ ;  /* 0x0001000014497824 */ /* 0x000fe200078e00ff */
[----:B------:R-:W5:Y:S01]  /*2350*/  LDS.U16 R52, [R19+0x1048] ;  /* 0x0010480013347984 */ /* 0x000f620000000400 */
[----:B----4-:R-:W-:-:S02]  /*2360*/  SEL R60, R60, RZ, !P5 ;  /* 0x000000ff3c3c7207 */ /* 0x010fc40006800000 */
[----:B------:R-:W-:Y:S01]  /*2370*/  PRMT R20, R59, 0x7632, R20 ;  /* 0x000076323b147816 */ /* 0x000fe20000000014 */
[--C-:B------:R-:W-:Y:S01]  /*2380*/  FADD R53, R53, R64.reuse ;  /* 0x0000004035357221 */ /* 0x100fe20000000000 */
[----:B------:R-:W-:Y:S01]  /*2390*/  SHF.L.U32 R65, R59, 0x10, RZ ;  /* 0x000000103b417819 */ /* 0x000fe200000006ff */
[----:B-1----:R-:W-:Y:S01]  /*23a0*/  IMAD.U32 R68, R68, 0x10000, RZ ;  /* 0x0001000044447824 */ /* 0x002fe200078e00ff */
[----:B------:R-:W-:Y:S01]  /*23b0*/  PRMT R64, R60, 0x7632, R64 ;  /* 0x000076323c407816 */ /* 0x000fe20000000040 */
[----:B------:R-:W-:Y:S02]  /*23c0*/  IMAD.U32 R20, R20, 0x10000, RZ ;  /* 0x0001000014147824 */ /* 0x000fe400078e00ff */
[----:B------:R-:W-:Y:S01]  /*23d0*/  IMAD.U32 R71, R66, 0x10000, RZ ;  /* 0x0001000042477824 */ /* 0x000fe200078e00ff */
[----:B------:R-:W-:Y:S01]  /*23e0*/  SHF.L.U32 R64, R64, 0x10, RZ ;  /* 0x0000001040407819 */ /* 0x000fe200000006ff */
[----:B------:R-:W-:Y:S01]  /*23f0*/  IMAD.U32 R75, R54, 0x10000, RZ ;  /* 0x00010000364b7824 */ /* 0x000fe200078e00ff */
[----:B------:R-:W-:Y:S01]  /*2400*/  FMUL R66, R65, R68 ;  /* 0x0000004441427220 */ /* 0x000fe20000400000 */
[----:B------:R-:W-:-:S02]  /*2410*/  FMUL R68, R20, R71 ;  /* 0x0000004714447220 */ /* 0x000fc40000400000 */
[----:B------:R-:W1:Y:S01]  /*2420*/  LDS.U16 R20, [R19+0x104c] ;  /* 0x00104c0013147984 */ /* 0x000e620000000400 */
[----:B------:R-:W-:Y:S01]  /*2430*/  FMUL R64, R64, R75 ;  /* 0x0000004b40407220 */ /* 0x000fe20000400000 */
[----:B------:R-:W-:Y:S01]  /*2440*/  SEL R61, R61, RZ, !P5 ;  /* 0x000000ff3d3d7207 */ /* 0x000fe20006800000 */
[----:B------:R-:W-:Y:S01]  /*2450*/  IMAD.U32 R54, R60, 0x10000, RZ ;  /* 0x000100003c367824 */ /* 0x000fe200078e00ff */
[----:B------:R-:W4:Y:S02]  /*2460*/  LDS.U16 R19, [R19+0x104e] ;  /* 0x00104e0013137984 */ /* 0x000f240000000400 */
[----:B------:R-:W-:Y:S01]  /*2470*/  FSEL R71, R64, RZ, !P5 ;  /* 0x000000ff40477208 */ /* 0x000fe20006800000 */
[----:B------:R-:W-:Y:S01]  /*2480*/  FMUL R54, R54, R73 ;  /* 0x0000004936367220 */ /* 0x000fe20000400000 */
[----:B------:R-:W-:Y:S01]  /*2490*/  SEL R62, R62, RZ, !P5 ;  /* 0x000000ff3e3e7207 */ /* 0x000fe20006800000 */
[----:B0-----:R-:W-:Y:S02]  /*24a0*/  IMAD.U32 R73, R48, 0x10000, RZ ;  /* 0x0001000030497824 */ /* 0x001fe400078e00ff */
[----:B------:R-:W-:Y:S01]  /*24b0*/  FADD R64, R16, R71 ;  /* 0x0000004710407221 */ /* 0x000fe20000000000 */
[----:B------:R-:W-:-:S04]  /*24c0*/  IMAD.U32 R16, R61, 0x10000, RZ ;  /* 0x000100003d107824 */ /* 0x000fc800078e00ff */
[----:B------:R-:W-:Y:S01]  /*24d0*/  FMUL R48, R16, R73 ;  /* 0x0000004910307220 */ /* 0x000fe20000400000 */
[----:B--2---:R-:W-:Y:S02]  /*24e0*/  SHF.L.U32 R73, R22, 0x10, RZ ;  /* 0x0000001016497819 */ /* 0x004fe400000006ff */
[----:B------:R-:W-:Y:S01]  /*24f0*/  PRMT R22, R62, 0x7632, R22 ;  /* 0x000076323e167816 */ /* 0x000fe20000000016 */
[----:B---3--:R-:W-:Y:S01]  /*2500*/  IMAD.U32 R85, R14, 0x10000, RZ ;  /* 0x000100000e557824 */ /* 0x008fe200078e00ff */
[----:B------:R-:W-:-:S03]  /*2510*/  SHF.L.U32 R14, R62, 0x10, RZ ;  /* 0x000000103e0e7819 */ /* 0x000fc600000006ff */
[----:B------:R-:W-:Y:S02]  /*2520*/  IMAD.U32 R22, R22, 0x10000, RZ ;  /* 0x0001000016167824 */ /* 0x000fe400078e00ff */
[----:B-----5:R-:W-:Y:S02]  /*2530*/  IMAD.U32 R75, R52, 0x10000, RZ ;  /* 0x00010000344b7824 */ /* 0x020fe400078e00ff */
[----:B------:R-:W-:Y:S01]  /*2540*/  FMUL R22, R22, R85 ;  /* 0x0000005516167220 */ /* 0x000fe20000400000 */
[----:B------:R-:W-:Y:S01]  /*2550*/  PRMT R16, R61, 0x7632, R16 ;  /* 0x000076323d107816 */ /* 0x000fe20000000010 */
[----:B------:R-:W-:Y:S01]  /*2560*/  IMAD.U32 R77, R77, 0x10000, RZ ;  /* 0x000100004d4d7824 */ /* 0x000fe200078e00ff */
[----:B------:R-:W-:Y:S01]  /*2570*/  FMUL R14, R14, R75 ;  /* 0x0000004b0e0e7220 */ /* 0x000fe20000400000 */
[----:B------:R-:W-:Y:S01]  /*2580*/  IMAD.U32 R89, R89, 0x10000, RZ ;  /* 0x0001000059597824 */ /* 0x000fe200078e00ff */
[----:B------:R-:W-:Y:S02]  /*2590*/  FSEL R48, R48, RZ, !P5 ;  /* 0x000000ff30307208 */ /* 0x000fe40006800000 */
[----:B------:R-:W-:Y:S01]  /*25a0*/  FSEL R75, R22, RZ, !P5 ;  /* 0x000000ff164b7208 */ /* 0x000fe20006800000 */
[----:B------:R-:W-:Y:S01]  /*25b0*/  IMAD.U32 R16, R16, 0x10000, RZ ;  /* 0x0001000010107824 */ /* 0x000fe200078e00ff */
[----:B------:R-:W-:-:S02]  /*25c0*/  SEL R63, R63, RZ, !P5 ;  /* 0x000000ff3f3f7207 */ /* 0x000fc40006800000 */
[----:B------:R-:W-:Y:S01]  /*25d0*/  FSEL R21, R77, RZ, P3 ;  /* 0x000000ff4d157208 */ /* 0x000fe20001800000 */
[----:B------:R-:W-:Y:S01]  /*25e0*/  FADD R77, R49, R48 ;  /* 0x00000030314d7221 */ /* 0x000fe20000000000 */
[----:B------:R-:W-:Y:S01]  /*25f0*/  FSEL R89, R89, RZ, P3 ;  /* 0x000000ff59597208 */ /* 0x000fe20001800000 */
[----:B------:R-:W-:Y:S01]  /*2600*/  FADD R8, R8, R75 ;  /* 0x0000004b08087221 */ /* 0x000fe20000000000 */
[----:B------:R-:W-:Y:S01]  /*2610*/  SHF.L.U32 R49, R63, 0x10, RZ ;  /* 0x000000103f317819 */ /* 0x000fe200000006ff */
[----:B------:R-:W-:Y:S01]  /*2620*/  FMUL R16, R16, R73 ;  /* 0x0000004910107220 */ /* 0x000fe20000400000 */
[----:B-1----:R-:W-:Y:S01]  /*2630*/  IMAD.U32 R20, R20, 0x10000, RZ ;  /* 0x0001000014147824 */ /* 0x002fe200078e00ff */
[--C-:B------:R-:W-:Y:S01]  /*2640*/  FADD R89, R89, R8.reuse ;  /* 0x0000000859597221 */ /* 0x100fe20000000000 */
[----:B------:R-:W-:Y:S01]  /*2650*/  PRMT R8, R63, 0x7632, R8 ;  /* 0x000076323f087816 */ /* 0x000fe20000000008 */
[----:B------:R-:W-:Y:S01]  /*2660*/  IMAD.U32 R87, R87, 0x10000, RZ ;  /* 0x0001000057577824 */ /* 0x000fe200078e00ff */
[----:B------:R-:W-:Y:S01]  /*2670*/  FMUL R20, R20, R49 ;  /* 0x0000003114147220 */ /* 0x000fe20000400000 */
[----:B------:R-:W-:Y:S01]  /*2680*/  FSEL R16, R16, RZ, !P5 ;  /* 0x000000ff10107208 */ /* 0x000fe20006800000 */
[----:B----4-:R-:W-:Y:S01]  /*2690*/  IMAD.U32 R19, R19, 0x10000, RZ ;  /* 0x0001000013137824 */ /* 0x010fe200078e00ff */
[----:B------:R-:W-:Y:S01]  /*26a0*/  FSEL R66, R66, RZ, !P5 ;  /* 0x000000ff42427208 */ /* 0x000fe20006800000 */
[----:B------:R-:W-:Y:S01]  /*26b0*/  IMAD.U32 R8, R8, 0x10000, RZ ;  /* 0x0001000008087824 */ /* 0x000fe200078e00ff */
[----:B------:R-:W-:Y:S01]  /*26c0*/  FSEL R20, R20, RZ, !P5 ;  /* 0x000000ff14147208 */ /* 0x000fe20006800000 */
[----:B------:R-:W-:Y:S01]  /*26d0*/  FADD R16, R13, R16 ;  /* 0x000000100d107221 */ /* 0x000fe20000000000 */
[----:B------:R-:W-:Y:S01]  /*26e0*/  FSEL R87, R87, RZ, P3 ;  /* 0x000000ff57577208 */ /* 0x000fe20001800000 */
[----:B------:R-:W-:Y:S01]  /*26f0*/  FMUL R8, R19, R8 ;  /* 0x0000000813087220 */ /* 0x000fe20000400000 */
[----:B------:R-:W-:Y:S01]  /*2700*/  FSEL R54, R54, RZ, !P5 ;  /* 0x000000ff36367208 */ /* 0x000fe20006800000 */
[----:B------:R-:W-:Y:S01]  /*2710*/  FADD R51, R51, R20 ;  /* 0x0000001433337221 */ /* 0x000fe20000000000 */
[----:B------:R-:W-:Y:S01]  /*2720*/  FSEL R73, R14, RZ, !P5 ;  /* 0x000000ff0e497208 */ /* 0x000fe20006800000 */
[--C-:B------:R-:W-:Y:S01]  /*2730*/  FADD R87, R87, R16.reuse ;  /* 0x0000001057577221 */ /* 0x100fe20000000000 */
[----:B------:R-:W-:Y:S01]  /*2740*/  IMAD.U32 R72, R72, 0x10000, RZ ;  /* 0x0001000048487824 */ /* 0x000fe200078e00ff */
[----:B------:R-:W-:Y:S01]  /*2750*/  PRMT R16, R56, 0x7632, R16 ;  /* 0x0000763238107816 */ /* 0x000fe20000000010 */
[----:B------:R-:W-:Y:S01]  /*2760*/  IMAD.SHL.U32 R14, R18, 0x2, RZ ;  /* 0x00000002120e7824 */ /* 0x000fe200078e00ff */
[----:B------:R-:W-:Y:S01]  /*2770*/  PRMT R20, R57, 0x7632, R20 ;  /* 0x0000763239147816 */ /* 0x000fe20000000014 */
[----:B------:R-:W-:Y:S06]  /*2780*/  BAR.SYNC 0x0 ;  /* 0x0000000000007b1d */ /* 0x000fec0000000000 */
[----:B------:R-:W-:Y:S01]  /*2790*/  FSEL R8, R8, RZ, !P5 ;  /* 0x000000ff08087208 */ /* 0x000fe20006800000 */
[----:B------:R-:W-:Y:S01]  /*27a0*/  FADD R54, R55, R54 ;  /* 0x0000003637367221 */ /* 0x000fe20000000000 */
[----:B------:R-:W-:Y:S01]  /*27b0*/  SHF.L.U32 R88, R88, 0x10, RZ ;  /* 0x0000001058587819 */ /* 0x000fe200000006ff */
[----:B------:R-:W-:Y:S01]  /*27c0*/  IMAD.U32 R84, R84, 0x10000, RZ ;  /* 0x0001000054547824 */ /* 0x000fe200078e00ff */
[----:B------:R-:W-:Y:S01]  /*27d0*/  FSEL R68, R68, RZ, !P5 ;  /* 0x000000ff44447208 */ /* 0x000fe20006800000 */
[----:B------:R-:W-:Y:S01]  /*27e0*/  IMAD.U32 R91, R91, 0x10000, RZ ;  /* 0x000100005b5b7824 */ /* 0x000fe200078e00ff */
[----:B------:R-:W-:Y:S01]  /*27f0*/  FSEL R55, R72, RZ, P3 ;  /* 0x000000ff48377208 */ /* 0x000fe20001800000 */
[----:B------:R-:W-:Y:S01]  /*2800*/  IMAD.U32 R92, R92, 0x10000, RZ ;  /* 0x000100005c5c7824 */ /* 0x000fe200078e00ff */
[----:B------:R0:W-:Y:S01]  /*2810*/  STS.U16 [R14+0x90], R16 ;  /* 0x000090100e007388 */ /* 0x0001e20000000400 */
[----:B------:R-:W-:Y:S01]  /*2820*/  IMAD.U32 R76, R76, 0x10000, RZ ;  /* 0x000100004c4c7824 */ /* 0x000fe200078e00ff */
[----:B------:R-:W-:Y:S01]  /*2830*/  FADD R66, R67, R66 ;  /* 0x0000004243427221 */ /* 0x000fe20000000000 */
[----:B------:R-:W-:Y:S01]  /*2840*/  IMAD.U32 R86, R86, 0x10000, RZ ;  /* 0x0001000056567824 */ /* 0x000fe200078e00ff */
[----:B------:R1:W-:Y:S01]  /*2850*/  STS.U16 [R14+0x1b0], R20 ;  /* 0x0001b0140e007388 */ /* 0x0003e20000000400 */
[----:B------:R-:W-:Y:S01]  /*2860*/  SHF.L.U32 R82, R82, 0x10, RZ ;  /* 0x0000001052527819 */ /* 0x000fe200000006ff */
[----:B------:R-:W-:Y:S01]  /*2870*/  FADD R8, R7, R8 ;  /* 0x0000000807087221 */ /* 0x000fe20000000000 */
[----:B------:R-:W-:-:S02]  /*2880*/  PRMT R22, R58, 0x7632, R22 ;  /* 0x000076323a167816 */ /* 0x000fc40000000016 */
[----:B------:R-:W-:Y:S02]  /*2890*/  PRMT R48, R59, 0x7632, R48 ;  /* 0x000076323b307816 */ /* 0x000fe40000000030 */
[----:B------:R-:W-:Y:S02]  /*28a0*/  PRMT R49, R60, 0x7632, R49 ;  /* 0x000076323c317816 */ /* 0x000fe40000000031 */
[----:B0-----:R-:W-:Y:S02]  /*28b0*/  PRMT R16, R61, 0x7632, R16 ;  /* 0x000076323d107816 */ /* 0x001fe40000000010 */
[----:B------:R-:W-:Y:S02]  /*28c0*/  SHF.L.U32 R83, R83, 0x10, RZ ;  /* 0x0000001053537819 */ /* 0x000fe400000006ff */
[----:B------:R-:W-:Y:S02]  /*28d0*/  PRMT R19, R62, 0x7632, R19 ;  /* 0x000076323e137816 */ /* 0x000fe40000000013 */
[----:B-1----:R-:W-:Y:S01]  /*28e0*/  PRMT R20, R63, 0x7632, R20 ;  /* 0x000076323f147816 */ /* 0x002fe20000000014 */
[----:B------:R-:W-:Y:S01]  /*28f0*/  IMAD.SHL.U32 R7, R5, 0x2, RZ ;  /* 0x0000000205077824 */ /* 0x000fe200078e00ff */
[----:B------:R-:W-:Y:S01]  /*2900*/  FSEL R88, R88, RZ, P3 ;  /* 0x000000ff58587208 */ /* 0x000fe20001800000 */
[----:B------:R-:W-:Y:S01]  /*2910*/  FADD R68, R69, R68 ;  /* 0x0000004445447221 */ /* 0x000fe20000000000 */
[----:B------:R-:W-:Y:S01]  /*2920*/  FSEL R65, R84, RZ, P3 ;  /* 0x000000ff54417208 */ /* 0x000fe20001800000 */
[----:B------:R-:W-:Y:S01]  /*2930*/  FADD R55, R55, R66 ;  /* 0x0000004237377221 */ /* 0x000fe20000000000 */
[----:B------:R-:W-:Y:S01]  /*2940*/  FSEL R67, R91, RZ, P3 ;  /* 0x000000ff5b437208 */ /* 0x000fe20001800000 */
[----:B------:R-:W-:Y:S01]  /*2950*/  FADD R73, R50, R73 ;  /* 0x0000004932497221 */ /* 0x000fe20000000000 */
[----:B------:R-:W-:Y:S01]  /*2960*/  FSEL R69, R82, RZ, P3 ;  /* 0x000000ff52457208 */ /* 0x000fe20001800000 */
[----:B------:R-:W-:Y:S01]  /*2970*/  STS.U16 [R14], R56 ;  /* 0x000000380e007388 */ /* 0x000fe20000000400 */
[----:B------:R-:W-:-:S02]  /*2980*/  FSEL R71, R92, RZ, P3 ;  /* 0x000000ff5c477208 */ /* 0x000fc40001800000 */
[----:B------:R-:W-:Y:S01]  /*2990*/  FSEL R76, R76, RZ, P3 ;  /* 0x000000ff4c4c7208 */ /* 0x000fe20001800000 */
[----:B------:R-:W-:Y:S01]  /*29a0*/  STS.U16 [R14+0x120], R57 ;  /* 0x000120390e007388 */ /* 0x000fe20000000400 */
[----:B------:R-:W-:Y:S02]  /*29b0*/  FSEL R86, R86, RZ, P3 ;  /* 0x000000ff56567208 */ /* 0x000fe40001800000 */
[----:B------:R-:W-:Y:S01]  /*29c0*/  FSEL R83, R83, RZ, P3 ;  /* 0x000000ff53537208 */ /* 0x000fe20001800000 */
[----:B------:R-:W-:Y:S01]  /*29d0*/  STS.U16 [R14+0x240], R58 ;  /* 0x0002403a0e007388 */ /* 0x000fe20000000400 */
[----:B------:R-:W-:-:S03]  /*29e0*/  FADD R13, R88, R51 ;  /* 0x00000033580d7221 */ /* 0x000fc60000000000 */
        /* <DEDUP_REMOVED lines=10> */
[----:B------:R-:W-:Y:S01]  /*2a90*/  STS.U16 [R14+0x430], R20 ;  /* 0x000430140e007388 */ /* 0x000fe20000000400 */
[----:B------:R-:W-:-:S03]  /*2aa0*/  FADD R21, R21, R74 ;  /* 0x0000004a15157221 */ /* 0x000fc60000000000 */
[----:B------:R-:W-:Y:S06]  /*2ab0*/  BAR.SYNC 0x0 ;  /* 0x0000000000007b1d */ /* 0x000fec0000000000 */
[----:B------:R-:W0:Y:S01]  /*2ac0*/  LDS.128 R56, [R7] ;  /* 0x0000000007387984 */ /* 0x000e220000000c00 */
[----:B------:R-:W-:Y:S01]  /*2ad0*/  FADD R65, R65, R70 ;  /* 0x0000004641417221 */ /* 0x000fe20000000000 */
[----:B------:R-:W-:Y:S02]  /*2ae0*/  FADD R67, R67, R68 ;  /* 0x0000004443437221 */ /* 0x000fe40000000000 */
[----:B------:R-:W-:Y:S01]  /*2af0*/  LDS.128 R48, [R7+0x1200] ;  /* 0x0012000007307984 */ /* 0x000fe20000000c00 */
[----:B------:R-:W-:Y:S01]  /*2b00*/  FADD R69, R69, R54 ;  /* 0x0000003645457221 */ /* 0x000fe20000000000 */
[----:B------:R-:W-:Y:S01]  /*2b10*/  FADD R71, R71, R64 ;  /* 0x0000004047477221 */ /* 0x000fe20000000000 */
[----:B------:R-:W-:Y:S01]  /*2b20*/  FADD R77, R76, R77 ;  /* 0x0000004d4c4d7221 */ /* 0x000fe20000000000 */
[----:B------:R-:W-:Y:S06]  /*2b30*/  BAR.SYNC 0x0 ;  /* 0x0000000000007b1d */ /* 0x000fec0000000000 */
[----:B------:R-:W-:Y:S01]  /*2b40*/  FADD R73, R86, R73 ;  /* 0x0000004956497221 */ /* 0x000fe20000000000 */
[----:B------:R-:W-:Y:S01]  /*2b50*/  FADD R83, R83, R8 ;  /* 0x0000000853537221 */ /* 0x000fe20000000000 */
[----:B------:R1:W-:Y:S04]  /*2b60*/  STS [R18.X4+0x480], R53 ;  /* 0x0004803512007388 */ /* 0x0003e80000004800 */
[----:B------:R2:W-:Y:S01]  /*2b70*/  STS [R18.X4+0x6c0], R55 ;  /* 0x0006c03712007388 */ /* 0x0005e20000004800 */
[----:B-1----:R-:W-:Y:S01]  /*2b80*/  CS2R R52, SRZ ;  /* 0x0000000000347805 */ /* 0x002fe2000001ff00 */
[----:B--2---:R-:W-:-:S02]  /*2b90*/  CS2R R54, SRZ ;  /* 0x0000000000367805 */ /* 0x004fc4000001ff00 */
[----:B------:R-:W-:Y:S04]  /*2ba0*/  STS [R18.X4], R17 ;  /* 0x0000001112007388 */ /* 0x000fe80000004800 */
[----:B------:R-:W-:Y:S04]  /*2bb0*/  STS [R18.X4+0x240], R23 ;  /* 0x0002401712007388 */ /* 0x000fe80000004800 */
        /* <DEDUP_REMOVED lines=12> */
[----:B------:R-:W-:Y:S06]  /*2c80*/  BAR.SYNC 0x0 ;  /* 0x0000000000007b1d */ /* 0x000fec0000000000 */
[----:B------:R1:W2:Y:S01]  /*2c90*/  @!P2 LDG.E.EL.128 R52, [R78.64] ;  /* 0x000000044e34a981 */ /* 0x0002a2000c2e1d00 */
[----:B------:R-:W-:Y:S01]  /*2ca0*/  CS2R R20, SRZ ;  /* 0x0000000000147805 */ /* 0x000fe2000001ff00 */
[----:B------:R-:W-:-:S06]  /*2cb0*/  CS2R R22, SRZ ;  /* 0x0000000000167805 */ /* 0x000fcc000001ff00 */
[----:B------:R3:W4:Y:S01]  /*2cc0*/  @!P2 LDG.E.EL.128 R20, [R80.64] ;  /* 0x000000045014a981 */ /* 0x000722000c2e1d00 */
[----:B------:R-:W-:Y:S01]  /*2cd0*/  IADD3 R12, R12, 0x60000, RZ ;  /* 0x000600000c0c7810 */ /* 0x000fe20007ffe0ff */
[----:B------:R-:W-:Y:S01]  /*2ce0*/  IMAD.MOV.U32 R61, RZ, RZ, 0x2 ;  /* 0x00000002ff3d7424 */ /* 0x000fe200078e00ff */
[----:B------:R-:W-:-:S03]  /*2cf0*/  CS2R R16, SRZ ;  /* 0x0000000000107805 */ /* 0x000fc6000001ff00 */
[----:B------:R-:W-:Y:S01]  /*2d00*/  IMAD.IADD R9, R9, 0x1, R12 ;  /* 0x0000000109097824 */ /* 0x000fe200078e020c */
[----:B------:R-:W-:-:S03]  /*2d10*/  CS2R R18, SRZ ;  /* 0x0000000000127805 */ /* 0x000fc6000001ff00 */
[----:B------:R-:W-:-:S05]  /*2d20*/  IMAD.WIDE R8, R9, R61, c[0x0][0x160] ;  /* 0x0000580009087625 */ /* 0x000fca00078e023d */
[----:B------:R5:W4:Y:S01]  /*2d30*/  @!P1 LDG.E.EL.128 R16, [R8.64] ;  /* 0x0000000408109981 */ /* 0x000b22000c2e1d00 */
[----:B------:R-:W-:Y:S02]  /*2d40*/  IADD3 R60, R15, R12, RZ ;  /* 0x0000000c0f3c7210 */ /* 0x000fe40007ffe0ff */
[----:B------:R-:W-:Y:S01]  /*2d50*/  CS2R R12, SRZ ;  /* 0x00000000000c7805 */ /* 0x000fe2000001ff00 */
[----:B------:R-:W-:Y:S02]  /*2d60*/  CS2R R14, SRZ ;  /* 0x00000000000e7805 */ /* 0x000fe4000001ff00 */
[----:B------:R-:W-:-:S05]  /*2d70*/  IMAD.WIDE R60, R60, R61, c[0x0][0x160] ;  /* 0x000058003c3c7625 */ /* 0x000fca00078e023d */
[----:B------:R0:W4:Y:S04]  /*2d80*/  @!P0 LDG.E.EL.128 R12, [R60.64] ;  /* 0x000000043c0c8981 */ /* 0x000128000c2e1d00 */
[----:B------:R-:W0:Y:S01]  /*2d90*/  S2R R7, SR_TID.X ;  /* 0x0000000000077919 */ /* 0x000e220000002100 */
[----:B------:R-:W-:-:S04]  /*2da0*/  SHF.R.U32.HI R11, RZ, 0x5, R2 ;  /* 0x00000005ff0b7819 */ /* 0x000fc80000011602 */
[----:B-----5:R-:W-:-:S05]  /*2db0*/  SGXT.U32 R8, R11, 0x3 ;  /* 0x000000030b08781a */ /* 0x020fca0000000000 */
[----:B------:R-:W-:Y:S01]  /*2dc0*/  IMAD.SHL.U32 R8, R8, 0x2, RZ ;  /* 0x0000000208087824 */ /* 0x000fe200078e00ff */
[----:B------:R-:W-:Y:S01]  /*2dd0*/  ISETP.GT.AND P3, PT, R0, 0x7f, PT ;  /* 0x0000007f0000780c */ /* 0x000fe20003f64270 */
[----:B------:R-:W-:Y:S01]  /*2de0*/  IMAD.U32 R0, R44, 0x10000, RZ ;  /* 0x000100002c007824 */ /* 0x000fe200078e00ff */
[----:B------:R-:W-:Y:S02]  /*2df0*/  ISETP.GT.AND P4, PT, R3, 0x7f, PT ;  /* 0x0000007f0300780c */ /* 0x000fe40003f84270 */
[----:B0-----:R-:W-:Y:S01]  /*2e00*/  SHF.R.U32.HI R62, RZ, 0x4, R7 ;  /* 0x00000004ff3e7819 */ /* 0x001fe20000011607 */
[----:B------:R-:W-:-:S03]  /*2e10*/  IMAD.SHL.U32 R7, R7, 0x4, RZ ;  /* 0x0000000407077824 */ /* 0x000fc600078e00ff */
[----:B------:R-:W-:Y:S02]  /*2e20*/  SGXT.U32 R9, R62, 0x1 ;  /* 0x000000013e09781a */ /* 0x000fe40000000000 */
[----:B------:R-:W-:Y:S02]  /*2e30*/  LOP3.LUT R7, R7, 0x3c, RZ, 0xc0, !PT ;  /* 0x0000003c07077812 */ /* 0x000fe400078ec0ff */
[----:B------:R-:W-:Y:S01]  /*2e40*/  LOP3.LUT R8, R8, R9, RZ, 0xfc, !PT ;  /* 0x0000000908087212 */ /* 0x000fe200078efcff */
[----:B------:R-:W-:Y:S01]  /*2e50*/  IMAD.U32 R3, R46, 0x10000, RZ ;  /* 0x000100002e037824 */ /* 0x000fe200078e00ff */
[----:B------:R-:W-:-:S03]  /*2e60*/  LOP3.LUT R0, R0, 0x80000000, RZ, 0x3c, !PT ;  /* 0x8000000000007812 */ /* 0x000fc600078e3cff */
[----:B------:R-:W-:Y:S01]  /*2e70*/  IMAD R11, R8, 0x48, R7 ;  /* 0x00000048080b7824 */ /* 0x000fe200078e0207 */
[C---:B------:R-:W-:Y:S02]  /*2e80*/  SHF.L.U32 R7, R47.reuse, 0x10, RZ ;  /* 0x000000102f077819 */ /* 0x040fe400000006ff */
[----:B------:R-:W-:Y:S02]  /*2e90*/  PRMT R90, R47, 0x7632, R90 ;  /* 0x000076322f5a7816 */ /* 0x000fe4000000005a */
[----:B------:R-:W-:Y:S02]  /*2ea0*/  LOP3.LUT R86, R3, 0x80000000, RZ, 0x3c, !PT ;  /* 0x8000000003567812 */ /* 0x000fe400078e3cff */
[----:B------:R-:W-:Y:S02]  /*2eb0*/  PRMT R9, R44, 0x7632, R9 ;  /* 0x000076322c097816 */ /* 0x000fe40000000009 */
[----:B------:R-:W-:Y:S02]  /*2ec0*/  LOP3.LUT R88, R7, 0x80000000, RZ, 0x3c, !PT ;  /* 0x8000000007587812 */ /* 0x000fe400078e3cff */
[----:B------:R-:W-:-:S02]  /*2ed0*/  PRMT R89, R46, 0x7632, R89 ;  /* 0x000076322e597816 */ /* 0x000fc40000000059 */
[C---:B------:R-:W-:Y:S01]  /*2ee0*/  PRMT R8, R45.reuse, 0x7632, R8 ;  /* 0x000076322d087816 */ /* 0x040fe20000000008 */
[----:B------:R-:W-:Y:S02]  /*2ef0*/  IMAD.U32 R84, R45, 0x10000, RZ ;  /* 0x000100002d547824 */ /* 0x000fe400078e00ff */
[----:B------:R-:W-:Y:S01]  /*2f00*/  IMAD.U32 R90, R90, 0x10000, RZ ;  /* 0x000100005a5a7824 */ /* 0x000fe200078e00ff */
[----:B------:R-:W-:Y:S01]  /*2f10*/  PRMT R68, R42, 0x7632, R68 ;  /* 0x000076322a447816 */ /* 0x000fe20000000044 */
[----:B------:R-:W-:-:S03]  /*2f20*/  IMAD.U32 R89, R89, 0x10000, RZ ;  /* 0x0001000059597824 */ /* 0x000fc600078e00ff */
[----:B------:R-:W-:Y:S02]  /*2f30*/  LOP3.LUT R90, R90, 0x80000000, RZ, 0x3c, !PT ;  /* 0x800000005a5a7812 */ /* 0x000fe400078e3cff */
[----:B------:R-:W-:Y:S01]  /*2f40*/  LOP3.LUT R89, R89, 0x80000000, RZ, 0x3c, !PT ;  /* 0x8000000059597812 */ /* 0x000fe200078e3cff */
[----:B------:R-:W-:Y:S01]  /*2f50*/  IMAD.U32 R72, R42, 0x10000, RZ ;  /* 0x000100002a487824 */ /* 0x000fe200078e00ff */
[----:B------:R-:W-:Y:S01]  /*2f60*/  SHF.L.U32 R71, R43, 0x10, RZ ;  /* 0x000000102b477819 */ /* 0x000fe200000006ff */
[----:B------:R-:W-:Y:S01]  /*2f70*/  IMAD.U32 R83, R30, 0x10000, RZ ;  /* 0x000100001e537824 */ /* 0x000fe200078e00ff */
[----:B------:R-:W-:Y:S02]  /*2f80*/  SHF.L.U32 R82, R31, 0x10, RZ ;  /* 0x000000101f527819 */ /* 0x000fe400000006ff */
[----:B------:R-:W-:Y:S02]  /*2f90*/  PRMT R63, R43, 0x7632, R63 ;  /* 0x000076322b3f7816 */ /* 0x000fe4000000003f */
[----:B------:R-:W-:-:S02]  /*2fa0*/  PRMT R74, R31, 0x7632, R74 ;  /* 0x000076321f4a7816 */ /* 0x000fc4000000004a */
[----:B-1----:R-:W-:Y:S01]  /*2fb0*/  PRMT R79, R30, 0x7632, R79 ;  /* 0x000076321e4f7816 */ /* 0x002fe2000000004f */
[----:B------:R-:W-:Y:S02]  /*2fc0*/  IMAD.U32 R69, R41, 0x10000, RZ ;  /* 0x0001000029457824 */ /* 0x000fe400078e00ff */
[----:B---3--:R-:W-:Y:S02]  /*2fd0*/  IMAD.U32 R80, R29, 0x10000, RZ ;  /* 0x000100001d507824 */ /* 0x008fe400078e00ff */
[----:B------:R-:W-:Y:S02]  /*2fe0*/  IMAD.U32 R78, R38, 0x10000, RZ ;  /* 0x00010000264e7824 */ /* 0x000fe400078e00ff */
[----:B------:R-:W-:Y:S01]  /*2ff0*/  IMAD.U32 R63, R63, 0x10000, RZ ;  /* 0x000100003f3f7824 */ /* 0x000fe200078e00ff */
[C---:B------:R-:W-:Y:S01]  /*3000*/  PRMT R65, R40.reuse, 0x7632, R65 ;  /* 0x0000763228417816 */ /* 0x040fe20000000041 */
[----:B------:R-:W-:Y:S01]  /*3010*/  IMAD.U32 R70, R40, 0x10000, RZ ;  /* 0x0001000028467824 */ /* 0x000fe200078e00ff */
[----:B------:R-:W-:Y:S01]  /*3020*/  PRMT R67, R41, 0x7632, R67 ;  /* 0x0000763229437816 */ /* 0x000fe20000000043 */
[C---:B------:R-:W-:Y:S01]  /*3030*/  IMAD.U32 R81, R28.reuse, 0x10000, RZ ;  /* 0x000100001c517824 */ /* 0x040fe200078e00ff */
[----:B------:R-:W-:-:S02]  /*3040*/  PRMT R75, R28, 0x7632, R75 ;  /* 0x000076321c4b7816 */ /* 0x000fc4000000004b */
[----:B------:R-:W-:Y:S01]  /*3050*/  PRMT R73, R29, 0x7632, R73 ;  /* 0x000076321d497816 */ /* 0x000fe20000000049 */
[----:B------:R-:W-:Y:S01]  /*3060*/  IMAD.U32 R77, R37, 0x10000, RZ ;  /* 0x00010000254d7824 */ /* 0x000fe200078e00ff */
[----:B------:R-:W-:Y:S01]  /*3070*/  PRMT R46, R38, 0x7632, R46 ;  /* 0x00007632262e7816 */ /* 0x000fe2000000002e */
[----:B------:R-:W-:Y:S01]  /*3080*/  IMAD.U32 R65, R65, 0x10000, RZ ;  /* 0x0001000041417824 */ /* 0x000fe200078e00ff */
[----:B------:R-:W-:Y:S01]  /*3090*/  SHF.L.U32 R45, R39, 0x10, RZ ;  /* 0x00000010272d7819 */ /* 0x000fe200000006ff */
[----:B------:R-:W-:Y:S02]  /*30a0*/  IMAD.U32 R67, R67, 0x10000, RZ ;  /* 0x0001000043437824 */ /* 0x000fe400078e00ff */
[----:B------:R-:W-:Y:S01]  /*30b0*/  IMAD.U32 R47, R36, 0x10000, RZ ;  /* 0x00010000242f7824 */ /* 0x000fe200078e00ff */
[----:B------:R-:W-:Y:S02]  /*30c0*/  LOP3.LUT R45, R45, 0x80000000, RZ, 0x3c, !PT ;  /* 0x800000002d2d7812 */ /* 0x000fe400078e3cff */
[----:B------:R-:W-:-:S02]  /*30d0*/  PRMT R44, R37, 0x7632, R44 ;  /* 0x00007632252c7816 */ /* 0x000fc4000000002c */
[----:B------:R-:W-:Y:S02]  /*30e0*/  PRMT R76, R39, 0x7632, R76 ;  /* 0x00007632274c7816 */ /* 0x000fe4000000004c */
[----:B------:R-:W-:Y:S02]  /*30f0*/  PRMT R39, R36, 0x7632, R39 ;  /* 0x0000763224277816 */ /* 0x000fe40000000027 */
[----:B------:R-:W-:Y:S02]  /*3100*/  LOP3.LUT R47, R47, 0x80000000, RZ, 0x3c, !PT ;  /* 0x800000002f2f7812 */ /* 0x000fe400078e3cff */
[----:B------:R-:W-:Y:S01]  /*3110*/  SHF.L.U32 R44, R44, 0x10, RZ ;  /* 0x000000102c2c7819 */ /* 0x000fe200000006ff */
[----:B------:R-:W-:Y:S02]  /*3120*/  IMAD.U32 R76, R76, 0x10000, RZ ;  /* 0x000100004c4c7824 */ /* 0x000fe400078e00ff */
[----:B------:R-:W-:Y:S01]  /*3130*/  IMAD.U32 R39, R39, 0x10000, RZ ;  /* 0x0001000027277824 */ /* 0x000fe200078e00ff */
[----:B------:R-:W-:Y:S01]  /*3140*/  LOP3.LUT R44, R44, 0x80000000, RZ, 0x3c, !PT ;  /* 0x800000002c2c7812 */ /* 0x000fe200078e3cff */
[C---:B------:R-:W-:Y:S01]  /*3150*/  IMAD.U32 R41, R34.reuse, 0x10000, RZ ;  /* 0x0001000022297824 */ /* 0x040fe200078e00ff */
[----:B------:R-:W-:Y:S01]  /*3160*/  PRMT R40, R34, 0x7632, R40 ;  /* 0x0000763222287816 */ /* 0x000fe20000000028 */
[----:B------:R-:W-:Y:S01]  /*3170*/  IMAD.U32 R43, R32, 0x10000, RZ ;  /* 0x00010000202b7824 */ /* 0x000fe200078e00ff */
[----:B------:R-:W-:-:S02]  /*3180*/  PRMT R34, R35, 0x7632, R34 ;  /* 0x0000763223227816 */ /* 0x000fc40000000022 */
[----:B------:R-:W-:Y:S02]  /*3190*/  SHF.L.U32 R42, R35, 0x10, RZ ;  /* 0x00000010232a7819 */ /* 0x000fe400000006ff */
[----:B------:R-:W-:Y:S02]  /*31a0*/  PRMT R35, R32, 0x7632, R35 ;  /* 0x0000763220237816 */ /* 0x000fe40000000023 */
[----:B------:R-:W-:Y:S02]  /*31b0*/  SHF.L.U32 R61, R27, 0x10, RZ ;  /* 0x000000101b3d7819 */ /* 0x000fe400000006ff */
[----:B------:R-:W-:Y:S02]  /*31c0*/  LOP3.LUT R76, R76, 0x80000000, RZ, 0x3c, !PT ;  /* 0x800000004c4c7812 */ /* 0x000fe400078e3cff */
[----:B------:R-:W-:Y:S02]  /*31d0*/  LOP3.LUT R39, R39, 0x80000000, RZ, 0x3c, !PT ;  /* 0x8000000027277812 */ /* 0x000fe400078e3cff */
[----:B------:R-:W-:-:S02]  /*31e0*/  PRMT R32, R33, 0x7632, R32 ;  /* 0x0000763221207816 */ /* 0x000fc40000000020 */
[----:B------:R-:W-:Y:S01]  /*31f0*/  PRMT R60, R25, 0x7632, R60 ;  /* 0x00007632193c7816 */ /* 0x000fe2000000003c */
[C---:B------:R-:W-:Y:S01]  /*3200*/  IMAD.U32 R64, R24.reuse, 0x10000, RZ ;  /* 0x0001000018407824 */ /* 0x040fe200078e00ff */
[----:B------:R-:W-:Y:S01]  /*3210*/  PRMT R31, R24, 0x7632, R31 ;  /* 0x00007632181f7816 */ /* 0x000fe2000000001f */
[----:B------:R-:W-:Y:S01]  /*3220*/  IMAD.U32 R32, R32, 0x10000, RZ ;  /* 0x0001000020207824 */ /* 0x000fe200078e00ff */
[----:B------:R-:W-:Y:S01]  /*3230*/  PRMT R29, R27, 0x7632, R29 ;  /* 0x000076321b1d7816 */ /* 0x000fe2000000001d */
[----:B------:R-:W-:Y:S01]  /*3240*/  IMAD.U32 R35, R35, 0x10000, RZ ;  /* 0x0001000023237824 */ /* 0x000fe200078e00ff */
[----:B------:R-:W-:Y:S02]  /*3250*/  PRMT R28, R26, 0x7632, R28 ;  /* 0x000076321a1c7816 */ /* 0x000fe4000000001c */
[----:B------:R-:W-:Y:S02]  /*3260*/  SHF.L.U32 R34, R34, 0x10, RZ ;  /* 0x0000001022227819 */ /* 0x000fe400000006ff */
[C---:B------:R-:W-:Y:S01]  /*3270*/  PRMT R37, R57.reuse, 0x7632, R37 ;  /* 0x0000763239257816 */ /* 0x040fe20000000025 */
[----:B------:R-:W-:Y:S01]  /*3280*/  IMAD.U32 R40, R40, 0x10000, RZ ;  /* 0x0001000028287824 */ /* 0x000fe200078e00ff */
[----:B------:R-:W-:-:S02]  /*3290*/  SHF.L.U32 R57, R57, 0x10, RZ ;  /* 0x0000001039397819 */ /* 0x000fc400000006ff */
[C---:B------:R-:W-:Y:S01]  /*32a0*/  PRMT R38, R59.reuse, 0x7632, R38 ;  /* 0x000076323b267816 */ /* 0x040fe20000000026 */
[----:B------:R-:W-:Y:S01]  /*32b0*/  IMAD.U32 R59, R59, 0x10000, RZ ;  /* 0x000100003b3b7824 */ /* 0x000fe200078e00ff */
[C---:B------:R-:W-:Y:S01]  /*32c0*/  PRMT R30, R58.reuse, 0x7632, R30 ;  /* 0x000076323a1e7816 */ /* 0x040fe2000000001e */
[----:B------:R-:W-:Y:S01]  /*32d0*/  IMAD.U32 R58, R58, 0x10000, RZ ;  /* 0x000100003a3a7824 */ /* 0x000fe200078e00ff */
[C---:B------:R-:W-:Y:S01]  /*32e0*/  PRMT R36, R56.reuse, 0x7632, R36 ;  /* 0x0000763238247816 */ /* 0x040fe20000000024 */
[----:B------:R-:W-:Y:S01]  /*32f0*/  IMAD.U32 R56, R56, 0x10000, RZ ;  /* 0x0001000038387824 */ /* 0x000fe200078e00ff */
[----:B------:R-:W-:Y:S01]  /*3300*/  SHF.L.U32 R37, R37, 0x10, RZ ;  /* 0x0000001025257819 */ /* 0x000fe200000006ff */
[----:B------:R-:W-:Y:S01]  /*3310*/  IMAD.U32 R38, R38, 0x10000, RZ ;  /* 0x0001000026267824 */ /* 0x000fe200078e00ff */
[----:B------:R-:W-:Y:S01]  /*3320*/  SHF.L.U32 R30, R30, 0x10, RZ ;  /* 0x000000101e1e7819 */ /* 0x000fe200000006ff */
[----:B------:R-:W-:Y:S01]  /*3330*/  IMAD.U32 R36, R36, 0x10000, RZ ;  /* 0x0001000024247824 */ /* 0x000fe200078e00ff */
[----:B--2---:R-:W-:-:S02]  /*3340*/  SEL R52, R52, RZ, !P2 ;  /* 0x000000ff34347207 */ /* 0x004fc40005000000 */
[----:B------:R-:W-:Y:S02]  /*3350*/  SEL R91, R54, RZ, !P2 ;  /* 0x000000ff365b7207 */ /* 0x000fe40005000000 */
[----:B------:R-:W-:Y:S02]  /*3360*/  SEL R92, R55, RZ, !P2 ;  /* 0x000000ff375c7207 */ /* 0x000fe40005000000 */
[----:B------:R-:W-:Y:S01]  /*3370*/  SHF.L.U32 R55, R52, 0x10, RZ ;  /* 0x0000001034377819 */ /* 0x000fe200000006ff */
[----:B------:R-:W-:Y:S02]  /*3380*/  IMAD.U32 R3, R91, 0x10000, RZ ;  /* 0x000100005b037824 */ /* 0x000fe400078e00ff */
[----:B------:R-:W-:Y:S01]  /*3390*/  IMAD.U32 R7, R92, 0x10000, RZ ;  /* 0x000100005c077824 */ /* 0x000fe200078e00ff */
[----:B------:R-:W-:Y:S01]  /*33a0*/  SEL R54, R53, RZ, !P2 ;  /* 0x000000ff35367207 */ /* 0x000fe20005000000 */
[----:B------:R-:W-:Y:S01]  /*33b0*/  FFMA R87, R0, R55, RZ ;  /* 0x0000003700577223 */ /* 0x000fe200000000ff */
[----:B------:R-:W-:Y:S01]  /*33c0*/  FFMA R85, R3, R86, RZ ;  /* 0x0000005603557223 */ /* 0x000fe200000000ff */
[----:B------:R-:W-:Y:S01]  /*33d0*/  SHF.L.U32 R0, R9, 0x10, RZ ;  /* 0x0000001009007819 */ /* 0x000fe200000006ff */
[----:B------:R-:W-:Y:S01]  /*33e0*/  FFMA R86, R7, R88, RZ ;  /* 0x0000005807567223 */ /* 0x000fe200000000ff */
[----:B------:R-:W-:Y:S01]  /*33f0*/  PRMT R9, R92, 0x7632, R9 ;  /* 0x000076325c097816 */ /* 0x000fe20000000009 */
[----:B------:R-:W-:Y:S01]  /*3400*/  IMAD.U32 R7, R8, 0x10000, RZ ;  /* 0x0001000008077824 */ /* 0x000fe200078e00ff */
[----:B------:R-:W-:-:S02]  /*3410*/  PRMT R52, R52, 0x7632, R52 ;  /* 0x0000763234347816 */ /* 0x000fc40000000034 */
[----:B------:R-:W-:Y:S02]  /*3420*/  PRMT R8, R91, 0x7632, R8 ;  /* 0x000076325b087816 */ /* 0x000fe40000000008 */
[C---:B------:R-:W-:Y:S01]  /*3430*/  PRMT R53, R54.reuse, 0x7632, R53 ;  /* 0x0000763236357816 */ /* 0x040fe20000000035 */
[----:B------:R-:W-:Y:S01]  /*3440*/  IMAD.U32 R54, R54, 0x10000, RZ ;  /* 0x0001000036367824 */ /* 0x000fe200078e00ff */
[----:B------:R-:W-:Y:S02]  /*3450*/  LOP3.LUT R3, R84, 0x80000000, RZ, 0x3c, !PT ;  /* 0x8000000054037812 */ /* 0x000fe400078e3cff */
[----:B------:R-:W-:Y:S01]  /*3460*/  SHF.L.U32 R9, R9, 0x10, RZ ;  /* 0x0000001009097819 */ /* 0x000fe200000006ff */
[----:B------:R-:W-:Y:S02]  /*3470*/  IMAD.U32 R55, R52, 0x10000, RZ ;  /* 0x0001000034377824 */ /* 0x000fe400078e00ff */
[----:B------:R-:W-:Y:S02]  /*3480*/  IMAD.U32 R8, R8, 0x10000, RZ ;  /* 0x0001000008087824 */ /* 0x000fe400078e00ff */
[----:B------:R-:W-:Y:S01]  /*3490*/  IMAD.U32 R52, R53, 0x10000, RZ ;  /* 0x0001000035347824 */ /* 0x000fe200078e00ff */
[----:B------:R-:W-:Y:S01]  /*34a0*/  FSEL R53, R86, RZ, P3 ;  /* 0x000000ff56357208 */ /* 0x000fe20001800000 */
[----:B------:R-:W-:Y:S01]  /*34b0*/  IMAD.U32 R84, R68, 0x10000, RZ ;  /* 0x0001000044547824 */ /* 0x000fe200078e00ff */
[----:B------:R-:W-:Y:S01]  /*34c0*/  FSEL R68, R85, RZ, P3 ;  /* 0x000000ff55447208 */ /* 0x000fe20001800000 */
[----:B------:R-:W-:Y:S01]  /*34d0*/  FFMA R3, R3, R54, RZ ;  /* 0x0000003603037223 */ /* 0x000fe200000000ff */
[----:B------:R-:W-:Y:S01]  /*34e0*/  FFMA R9, R9, R90, RZ ;  /* 0x0000005a09097223 */ /* 0x000fe200000000ff */
[----:B------:R-:W-:Y:S01]  /*34f0*/  LOP3.LUT R0, R0, 0x80000000, RZ, 0x3c, !PT ;  /* 0x8000000000007812 */ /* 0x000fe200078e3cff */
[----:B------:R-:W-:Y:S01]  /*3500*/  FFMA R8, R8, R89, RZ ;  /* 0x0000005908087223 */ /* 0x000fe200000000ff */
[----:B------:R-:W-:Y:S01]  /*3510*/  LOP3.LUT R7, R7, 0x80000000, RZ, 0x3c, !PT ;  /* 0x8000000007077812 */ /* 0x000fe200078e3cff */
[----:B------:R-:W-:Y:S01]  /*3520*/  FFMA R72, R83, R72, R68 ;  /* 0x0000004853487223 */ /* 0x000fe20000000044 */
[----:B------:R-:W-:Y:S01]  /*3530*/  FFMA R71, R82, R71, R53 ;  /* 0x0000004752477223 */ /* 0x000fe20000000035 */
[----:B------:R-:W-:Y:S01]  /*3540*/  FSEL R3, R3, RZ, P3 ;  /* 0x000000ff03037208 */ /* 0x000fe20001800000 */
[----:B------:R-:W-:Y:S01]  /*3550*/  FFMA R0, R0, R55, RZ ;  /* 0x0000003700007223 */ /* 0x000fe200000000ff */
[----:B------:R-:W-:Y:S01]  /*3560*/  SHF.L.U32 R53, R74, 0x10, RZ ;  /* 0x000000104a357819 */ /* 0x000fe200000006ff */
[----:B------:R-:W-:Y:S01]  /*3570*/  FFMA R7, R7, R52, RZ ;  /* 0x0000003407077223 */ /* 0x000fe200000000ff */
[----:B------:R-:W-:-:S02]  /*3580*/  FSEL R68, R9, RZ, P3 ;  /* 0x000000ff09447208 */ /* 0x000fc40001800000 */
[----:B------:R-:W-:Y:S02]  /*3590*/  SHF.L.U32 R52, R79, 0x10, RZ ;  /* 0x000000104f347819 */ /* 0x000fe400000006ff */
[----:B------:R-:W-:Y:S02]  /*35a0*/  FSEL R54, R87, RZ, P3 ;  /* 0x000000ff57367208 */ /* 0x000fe40001800000 */
[----:B------:R-:W-:Y:S02]  /*35b0*/  FSEL R55, R8, RZ, P3 ;  /* 0x000000ff08377208 */ /* 0x000fe40001800000 */
[----:B----4-:R-:W-:Y:S01]  /*35c0*/  SEL R22, R22, RZ, !P2 ;  /* 0x000000ff16167207 */ /* 0x010fe20005000000 */
[----:B------:R-:W-:Y:S01]  /*35d0*/  FFMA R69, R80, R69, R3 ;  /* 0x0000004550457223 */ /* 0x000fe20000000003 */
[----:B------:R-:W-:Y:S01]  /*35e0*/  FFMA R53, R53, R63, R68 ;  /* 0x0000003f35357223 */ /* 0x000fe20000000044 */
[----:B------:R-:W-:Y:S01]  /*35f0*/  FSEL R3, R0, RZ, P3 ;  /* 0x000000ff00037208 */ /* 0x000fe20001800000 */
[----:B------:R-:W-:Y:S01]  /*3600*/  FFMA R70, R81, R70, R54 ;  /* 0x0000004651467223 */ /* 0x000fe20000000036 */
[----:B------:R-:W-:Y:S01]  /*3610*/  LOP3.LUT R63, R78, 0x80000000, RZ, 0x3c, !PT ;  /* 0x800000004e3f7812 */ /* 0x000fe200078e3cff */
[----:B------:R-:W-:Y:S01]  /*3620*/  FFMA R52, R52, R84, R55 ;  /* 0x0000005434347223 */ /* 0x000fe20000000037 */
[----:B------:R-:W-:Y:S01]  /*3630*/  FSEL R8, R7, RZ, P3 ;  /* 0x000000ff07087208 */ /* 0x000fe20001800000 */
[----:B------:R-:W-:Y:S01]  /*3640*/  IMAD.U32 R0, R22, 0x10000, RZ ;  /* 0x0001000016007824 */ /* 0x000fe200078e00ff */
[----:B------:R-:W-:Y:S01]  /*3650*/  SEL R23, R23, RZ, !P2 ;  /* 0x000000ff17177207 */ /* 0x000fe20005000000 */
[----:B------:R-:W-:Y:S01]  /*3660*/  IMAD.U32 R54, R75, 0x10000, RZ ;  /* 0x000100004b367824 */ /* 0x000fe200078e00ff */
[----:B------:R-:W-:Y:S01]  /*3670*/  SEL R21, R21, RZ, !P2 ;  /* 0x000000ff15157207 */ /* 0x000fe20005000000 */
[----:B------:R-:W-:Y:S01]  /*3680*/  IMAD.U32 R55, R73, 0x10000, RZ ;  /* 0x0001000049377824 */ /* 0x000fe200078e00ff */
[----:B------:R-:W-:Y:S01]  /*3690*/  FFMA R63, R0, R63, RZ ;  /* 0x0000003f003f7223 */ /* 0x000fe200000000ff */
[----:B------:R-:W-:Y:S01]  /*36a0*/  FFMA R54, R54, R65, R3 ;  /* 0x0000004136367223 */ /* 0x000fe20000000003 */
[----:B------:R-:W-:Y:S01]  /*36b0*/  SHF.L.U32 R0, R46, 0x10, RZ ;  /* 0x000000102e007819 */ /* 0x000fe200000006ff */
[----:B------:R-:W-:Y:S01]  /*36c0*/  FFMA R55, R55, R67, R8 ;  /* 0x0000004337377223 */ /* 0x000fe20000000008 */
[----:B------:R-:W-:Y:S01]  /*36d0*/  LOP3.LUT R46, R77, 0x80000000, RZ, 0x3c, !PT ;  /* 0x800000004d2e7812 */ /* 0x000fe200078e3cff */
[----:B------:R-:W-:Y:S01]  /*36e0*/  IMAD.U32 R8, R23, 0x10000, RZ ;  /* 0x0001000017087824 */ /* 0x000fe200078e00ff */
[----:B------:R-:W-:-:S02]  /*36f0*/  SHF.L.U32 R3, R21, 0x10, RZ ;  /* 0x0000001015037819 */ /* 0x000fc400000006ff */
[----:B------:R-:W-:Y:S01]  /*3700*/  SEL R20, R20, RZ, !P2 ;  /* 0x000000ff14147207 */ /* 0x000fe20005000000 */
[----:B------:R-:W-:Y:S01]  /*3710*/  FFMA R8, R8, R45, RZ ;  /* 0x0000002d08087223 */ /* 0x000fe200000000ff */
[----:B------:R-:W-:Y:S01]  /*3720*/  LOP3.LUT R68, R0, 0x80000000, RZ, 0x3c, !PT ;  /* 0x8000000000447812 */ /* 0x000fe200078e3cff */
[----:B------:R-:W-:Y:S01]  /*3730*/  FFMA R45, R3, R46, RZ ;  /* 0x0000002e032d7223 */ /* 0x000fe200000000ff */
[----:B------:R-:W-:Y:S01]  /*3740*/  PRMT R3, R21, 0x7632, R3 ;  /* 0x0000763215037816 */ /* 0x000fe20000000003 */
[----:B------:R-:W-:Y:S01]  /*3750*/  IMAD.U32 R0, R20, 0x10000, RZ ;  /* 0x0001000014007824 */ /* 0x000fe200078e00ff */
[----:B------:R-:W-:Y:S02]  /*3760*/  PRMT R9, R23, 0x7632, R9 ;  /* 0x0000763217097816 */ /* 0x000fe40000000009 */
[----:B------:R-:W-:Y:S01]  /*3770*/  PRMT R7, R22, 0x7632, R7 ;  /* 0x0000763216077816 */ /* 0x000fe20000000007 */
[----:B------:R-:W-:Y:S01]  /*3780*/  FFMA R23, R0, R47, RZ ;  /* 0x0000002f00177223 */ /* 0x000fe200000000ff */
[----:B------:R-:W-:Y:S01]  /*3790*/  PRMT R0, R20, 0x7632, R0 ;  /* 0x0000763214007816 */ /* 0x000fe20000000000 */
[----:B------:R-:W-:Y:S01]  /*37a0*/  IMAD.U32 R3, R3, 0x10000, RZ ;  /* 0x0001000003037824 */ /* 0x000fe200078e00ff */
[----:B------:R-:W-:Y:S01]  /*37b0*/  FSEL R8, R8, RZ, P4 ;  /* 0x000000ff08087208 */ /* 0x000fe20002000000 */
[----:B------:R-:W-:-:S02]  /*37c0*/  IMAD.U32 R7, R7, 0x10000, RZ ;  /* 0x0001000007077824 */ /* 0x000fc400078e00ff */
[----:B------:R-:W-:Y:S01]  /*37d0*/  FFMA R21, R3, R44, RZ ;  /* 0x0000002c03157223 */ /* 0x000fe200000000ff */
[----:B------:R-:W-:Y:S02]  /*37e0*/  IMAD.U32 R9, R9, 0x10000, RZ ;  /* 0x0001000009097824 */ /* 0x000fe400078e00ff */
[----:B------:R-:W-:Y:S01]  /*37f0*/  IMAD.U32 R0, R0, 0x10000, RZ ;  /* 0x0001000000007824 */ /* 0x000fe200078e00ff */
[----:B------:R-:W-:Y:S01]  /*3800*/  FSEL R23, R23, RZ, P4 ;  /* 0x000000ff17177208 */ /* 0x000fe20002000000 */
[----:B------:R-:W-:Y:S01]  /*3810*/  FFMA R22, R7, R68, RZ ;  /* 0x0000004407167223 */ /* 0x000fe200000000ff */
[----:B------:R-:W-:Y:S01]  /*3820*/  FFMA R9, R9, R76, RZ ;  /* 0x0000004c09097223 */ /* 0x000fe200000000ff */
[----:B------:R-:W-:Y:S01]  /*3830*/  FFMA R20, R0, R39, RZ ;  /* 0x0000002700147223 */ /* 0x000fe200000000ff */
[----:B------:R-:W-:Y:S01]  /*3840*/  FFMA R42, R61, R42, R8 ;  /* 0x0000002a3d2a7223 */ /* 0x000fe20000000008 */
[----:B------:R-:W-:Y:S01]  /*3850*/  FSEL R21, R21, RZ, P4 ;  /* 0x000000ff15157208 */ /* 0x000fe20002000000 */
[----:B------:R-:W-:Y:S01]  /*3860*/  IMAD.U32 R8, R60, 0x10000, RZ ;  /* 0x000100003c087824 */ /* 0x000fe200078e00ff */
[----:B------:R-:W-:Y:S01]  /*3870*/  FFMA R43, R64, R43, R23 ;  /* 0x0000002b402b7223 */ /* 0x000fe20000000017 */
[----:B------:R-:W-:Y:S01]  /*3880*/  FSEL R23, R22, RZ, P4 ;  /* 0x000000ff16177208 */ /* 0x000fe20002000000 */
[----:B------:R-:W-:Y:S01]  /*3890*/  IMAD.U32 R7, R31, 0x10000, RZ ;  /* 0x000100001f077824 */ /* 0x000fe200078e00ff */
[----:B------:R-:W-:Y:S01]  /*38a0*/  SHF.L.U32 R3, R29, 0x10, RZ ;  /* 0x000000101d037819 */ /* 0x000fe200000006ff */
[----:B------:R-:W-:Y:S01]  /*38b0*/  FFMA R8, R8, R32, R21 ;  /* 0x0000002008087223 */ /* 0x000fe20000000015 */
[----:B------:R-:W-:-:S02]  /*38c0*/  FSEL R22, R9, RZ, P4 ;  /* 0x000000ff09167208 */ /* 0x000fc40002000000 */
[----:B------:R-:W-:Y:S02]  /*38d0*/  FSEL R20, R20, RZ, P4 ;  /* 0x000000ff14147208 */ /* 0x000fe40002000000 */
[----:B------:R-:W-:Y:S02]  /*38e0*/  SEL R32, R19, RZ, !P1 ;  /* 0x000000ff13207207 */ /* 0x000fe40004800000 */
[----:B------:R-:W-:Y:S02]  /*38f0*/  SEL R31, R18, RZ, !P1 ;  /* 0x000000ff121f7207 */ /* 0x000fe40004800000 */
[----:B------:R-:W-:Y:S01]  /*3900*/  SEL R29, R17, RZ, !P1 ;  /* 0x000000ff111d7207 */ /* 0x000fe20004800000 */
[----:B------:R-:W-:Y:S01]  /*3910*/  IMAD.U32 R0, R28, 0x10000, RZ ;  /* 0x000100001c007824 */ /* 0x000fe200078e00ff */
[----:B------:R-:W-:Y:S01]  /*3920*/  FFMA R3, R3, R34, R22 ;  /* 0x0000002203037223 */ /* 0x000fe20000000016 */
[----:B------:R-:W-:Y:S01]  /*3930*/  FFMA R7, R7, R35, R20 ;  /* 0x0000002307077223 */ /* 0x000fe20000000014 */
[----:B------:R-:W-:Y:S01]  /*3940*/  SEL R28, R16, RZ, !P1 ;  /* 0x000000ff101c7207 */ /* 0x000fe20004800000 */
[----:B------:R-:W-:Y:S01]  /*3950*/  IMAD.U32 R22, R32, 0x10000, RZ ;  /* 0x0001000020167824 */ /* 0x000fe200078e00ff */
[----:B------:R-:W-:Y:S01]  /*3960*/  SHF.L.U32 R20, R29, 0x10, RZ ;  /* 0x000000101d147819 */ /* 0x000fe200000006ff */
[----:B------:R-:W-:Y:S01]  /*3970*/  IMAD.U32 R21, R31, 0x10000, RZ ;  /* 0x000100001f157824 */ /* 0x000fe200078e00ff */
[----:B------:R-:W-:Y:S01]  /*3980*/  FFMA R0, R0, R40, R23 ;  /* 0x0000002800007223 */ /* 0x000fe20000000017 */
[----:B------:R-:W-:Y:S01]  /*3990*/  IMAD.U32 R9, R28, 0x10000, RZ ;  /* 0x000100001c097824 */ /* 0x000fe200078e00ff */
[----:B------:R-:W-:Y:S01]  /*39a0*/  FMUL R59, R59, R22 ;  /* 0x000000163b3b7220 */ /* 0x000fe20000400000 */
[----:B------:R-:W-:Y:S01]  /*39b0*/  FMUL R57, R57, R20 ;  /* 0x0000001439397220 */ /* 0x000fe20000400000 */
[----:B------:R-:W-:Y:S01]  /*39c0*/  FMUL R58, R58, R21 ;  /* 0x000000153a3a7220 */ /* 0x000fe20000400000 */
[----:B------:R-:W0:Y:S01]  /*39d0*/  LDS.128 R16, [R5.X4+0x10] ;  /* 0x0000100005107984 */ /* 0x000e220000004c00 */
[----:B------:R-:W-:-:S03]  /*39e0*/  FMUL R56, R56, R9 ;  /* 0x0000000938387220 */ /* 0x000fc60000400000 */
[----:B------:R-:W1:Y:S01]  /*39f0*/  LDS.128 R20, [R5.X4] ;  /* 0x0000000005147984 */ /* 0x000e620000004c00 */
[----:B------:R-:W-:Y:S02]  /*3a00*/  PRMT R9, R28, 0x7632, R9 ;  /* 0x000076321c097816 */ /* 0x000fe40000000009 */
[----:B------:R-:W-:Y:S02]  /*3a10*/  PRMT R28, R29, 0x7632, R28 ;  /* 0x000076321d1c7816 */ /* 0x000fe4000000001c */
[----:B------:R-:W-:-:S03]  /*3a20*/  PRMT R31, R32, 0x7632, R31 ;  /* 0x00007632201f7816 */ /* 0x000fc6000000001f */
[----:B------:R-:W-:Y:S01]  /*3a30*/  IMAD.U32 R28, R28, 0x10000, RZ ;  /* 0x000100001c1c7824 */ /* 0x000fe200078e00ff */
[C---:B------:R-:W-:Y:S01]  /*3a40*/  PRMT R29, R31.reuse, 0x7632, R29 ;  /* 0x000076321f1d7816 */ /* 0x040fe2000000001d */
[----:B------:R-:W-:Y:S02]  /*3a50*/  IMAD.U32 R31, R31, 0x10000, RZ ;  /* 0x000100001f1f7824 */ /* 0x000fe400078e00ff */
[----:B------:R-:W-:Y:S02]  /*3a60*/  FMUL R28, R37, R28 ;  /* 0x0000001c251c7220 */ /* 0x000fe40000400000 */
[----:B------:R-:W-:Y:S01]  /*3a70*/  IMAD.U32 R29, R29, 0x10000, RZ ;  /* 0x000100001d1d7824 */ /* 0x000fe200078e00ff */
[----:B------:R-:W-:Y:S02]  /*3a80*/  FMUL R31, R38, R31 ;  /* 0x0000001f261f7220 */ /* 0x000fe40000400000 */
[----:B------:R-:W-:Y:S01]  /*3a90*/  FSEL R28, R28, RZ, !P1 ;  /* 0x000000ff1c1c7208 */ /* 0x000fe20004800000 */
[----:B------:R-:W-:Y:S01]  /*3aa0*/  FMUL R29, R30, R29 ;  /* 0x0000001d1e1d7220 */ /* 0x000fe20000400000 */
[----:B------:R-:W-:-:S03]  /*3ab0*/  FSEL R30, R59, RZ, !P1 ;  /* 0x000000ff3b1e7208 */ /* 0x000fc60004800000 */
[----:B------:R-:W-:Y:S01]  /*3ac0*/  FADD R55, R55, R28 ;  /* 0x0000001c37377221 */ /* 0x000fe20000000000 */
[----:B------:R-:W-:Y:S01]  /*3ad0*/  FSEL R28, R31, RZ, !P1 ;  /* 0x000000ff1f1c7208 */ /* 0x000fe20004800000 */
[----:B------:R-:W-:Y:S01]  /*3ae0*/  IMAD.U32 R9, R9, 0x10000, RZ ;  /* 0x0001000009097824 */ /* 0x000fe200078e00ff */
[----:B------:R-:W-:Y:S02]  /*3af0*/  FSEL R29, R29, RZ, !P1 ;  /* 0x000000ff1d1d7208 */ /* 0x000fe40004800000 */
[----:B------:R-:W-:Y:S01]  /*3b00*/  FSEL R32, R57, RZ, !P1 ;  /* 0x000000ff39207208 */ /* 0x000fe20004800000 */
[----:B------:R-:W-:Y:S01]  /*3b10*/  FADD R30, R71, R30 ;  /* 0x0000001e471e7221 */ /* 0x000fe20000000000 */
[----:B------:R-:W-:Y:S01]  /*3b20*/  FADD R28, R53, R28 ;  /* 0x0000001c351c7221 */ /* 0x000fe20000000000 */
[----:B------:R-:W-:Y:S01]  /*3b30*/  FMUL R9, R36, R9 ;  /* 0x0000000924097220 */ /* 0x000fe20000400000 */
[----:B------:R-:W-:Y:S01]  /*3b40*/  FADD R29, R52, R29 ;  /* 0x0000001d341d7221 */ /* 0x000fe20000000000 */
[----:B------:R-:W-:Y:S01]  /*3b50*/  FADD R32, R69, R32 ;  /* 0x0000002045207221 */ /* 0x000fe20000000000 */
[----:B------:R-:W-:Y:S01]  /*3b60*/  FADD R31, RZ, R30 ;  /* 0x0000001eff1f7221 */ /* 0x000fe20000000000 */
[----:B------:R-:W-:Y:S01]  /*3b70*/  FADD R30, RZ, R28 ;  /* 0x0000001cff1e7221 */ /* 0x000fe20000000000 */
[----:B------:R-:W-:Y:S01]  /*3b80*/  FADD R28, RZ, R29 ;  /* 0x0000001dff1c7221 */ /* 0x000fe20000000000 */
[----:B------:R-:W-:Y:S01]  /*3b90*/  FSEL R9, R9, RZ, !P1 ;  /* 0x000000ff09097208 */ /* 0x000fe20004800000 */
[----:B------:R-:W-:Y:S01]  /*3ba0*/  FADD R29, RZ, R32 ;  /* 0x00000020ff1d7221 */ /* 0x000fe20000000000 */
[----:B------:R-:W-:Y:S01]  /*3bb0*/  FSEL R35, R58, RZ, !P1 ;  /* 0x000000ff3a237208 */ /* 0x000fe20004800000 */
[----:B0-----:R-:W-:-:S02]  /*3bc0*/  FADD R17, R17, R28 ;  /* 0x0000001c11117221 */ /* 0x001fc40000000000 */
[----:B-1----:R-:W-:Y:S01]  /*3bd0*/  FADD R22, R22, R29 ;  /* 0x0000001d16167221 */ /* 0x002fe20000000000 */
[----:B------:R-:W-:Y:S01]  /*3be0*/  FADD R9, R54, R9 ;  /* 0x0000000936097221 */ /* 0x000fe20000000000 */
[----:B------:R-:W-:Y:S02]  /*3bf0*/  SEL R29, R15, RZ, !P0 ;  /* 0x000000ff0f1d7207 */ /* 0x000fe40004000000 */
[----:B------:R-:W-:Y:S01]  /*3c00*/  SEL R28, R14, RZ, !P0 ;  /* 0x000000ff0e1c7207 */ /* 0x000fe20004000000 */
[----:B------:R-:W-:Y:S01]  /*3c10*/  FADD R19, R19, R30 ;  /* 0x0000001e13137221 */ /* 0x000fe20000000000 */
[C---:B------:R-:W-:Y:S01]  /*3c20*/  PRMT R24, R50.reuse, 0x7632, R24 ;  /* 0x0000763232187816 */ /* 0x040fe20000000018 */
[----:B------:R-:W-:Y:S01]  /*3c30*/  FADD R30, RZ, R9 ;  /* 0x00000009ff1e7221 */ /* 0x000fe20000000000 */
[----:B------:R-:W-:Y:S01]  /*3c40*/  PRMT R27, R51, 0x7632, R27 ;  /* 0x00007632331b7816 */ /* 0x000fe2000000001b */
[----:B------:R-:W-:Y:S01]  /*3c50*/  FADD R32, RZ, R55 ;  /* 0x00000037ff207221 */ /* 0x000fe20000000000 */
[----:B------:R-:W-:Y:S01]  /*3c60*/  SHF.L.U32 R50, R50, 0x10, RZ ;  /* 0x0000001032327819 */ /* 0x000fe200000006ff */
[----:B------:R-:W-:Y:S01]  /*3c70*/  IMAD.U32 R14, R29, 0x10000, RZ ;  /* 0x000100001d0e7824 */ /* 0x000fe200078e00ff */
[----:B------:R-:W-:Y:S01]  /*3c80*/  SHF.L.U32 R15, R28, 0x10, RZ ;  /* 0x000000101c0f7819 */ /* 0x000fe200000006ff */
[----:B------:R-:W-:Y:S01]  /*3c90*/  IMAD.U32 R51, R51, 0x10000, RZ ;  /* 0x0001000033337824 */ /* 0x000fe200078e00ff */
[----:B------:R-:W-:Y:S01]  /*3ca0*/  SEL R9, R12, RZ, !P0 ;  /* 0x000000ff0c097207 */ /* 0x000fe20004000000 */
[----:B------:R-:W-:Y:S01]  /*3cb0*/  FADD R35, R72, R35 ;  /* 0x0000002348237221 */ /* 0x000fe20000000000 */
[----:B------:R-:W-:Y:S01]  /*3cc0*/  IMAD.U32 R62, R25, 0x10000, RZ ;  /* 0x00010000193e7824 */ /* 0x000fe200078e00ff */
[----:B------:R-:W-:Y:S01]  /*3cd0*/  FADD R18, R18, R31 ;  /* 0x0000001f12127221 */ /* 0x000fe20000000000 */
[----:B------:R-:W-:Y:S01]  /*3ce0*/  FADD R23, R23, R32 ;  /* 0x0000002017177221 */ /* 0x000fe20000000000 */
[----:B------:R-:W-:Y:S01]  /*3cf0*/  PRMT R25, R48, 0x7632, R25 ;  /* 0x0000763230197816 */ /* 0x000fe20000000019 */
[----:B------:R-:W-:Y:S01]  /*3d00*/  FADD R35, RZ, R35 ;  /* 0x00000023ff237221 */ /* 0x000fe20000000000 */
[----:B------:R-:W-:Y:S01]  /*3d10*/  SEL R32, R13, RZ, !P0 ;  /* 0x000000ff0d207207 */ /* 0x000fe20004000000 */
[----:B------:R-:W-:Y:S01]  /*3d20*/  FMUL R51, R51, R14 ;  /* 0x0000000e33337220 */ /* 0x000fe20000400000 */
[----:B------:R-:W-:Y:S01]  /*3d30*/  FMUL R50, R50, R15 ;  /* 0x0000000f32327220 */ /* 0x000fe20000400000 */
[----:B------:R-:W-:Y:S01]  /*3d40*/  PRMT R29, R29, 0x7632, R29 ;  /* 0x000076321d1d7816 */ /* 0x000fe2000000001d */
[----:B------:R-:W-:Y:S01]  /*3d50*/  IMAD.U32 R31, R9, 0x10000, RZ ;  /* 0x00010000091f7824 */ /* 0x000fe200078e00ff */
[----:B------:R-:W-:Y:S01]  /*3d60*/  PRMT R28, R28, 0x7632, R28 ;  /* 0x000076321c1c7816 */ /* 0x000fe2000000001c */
[----:B------:R-:W-:Y:S01]  /*3d70*/  IMAD.U32 R48, R48, 0x10000, RZ ;  /* 0x0001000030307824 */ /* 0x000fe200078e00ff */
[----:B------:R-:W0:Y:S01]  /*3d80*/  LDS.128 R12, [R5.X4+0x2410] ;  /* 0x00241000050c7984 */ /* 0x000e220000004c00 */
[----:B------:R-:W-:Y:S01]  /*3d90*/  FADD R16, R16, R35 ;  /* 0x0000002310107221 */ /* 0x000fe20000000000 */
[----:B------:R-:W-:Y:S01]  /*3da0*/  FADD R21, R21, R30 ;  /* 0x0000001e15157221 */ /* 0x000fe20000000000 */
[----:B------:R-:W-:Y:S01]  /*3db0*/  IMAD.U32 R36, R29, 0x10000, RZ ;  /* 0x000100001d247824 */ /* 0x000fe200078e00ff */
[----:B------:R-:W-:Y:S01]  /*3dc0*/  FMUL R48, R48, R31 ;  /* 0x0000001f30307220 */ /* 0x000fe20000400000 */
[----:B------:R-:W-:-:S02]  /*3dd0*/  IMAD.U32 R35, R28, 0x10000, RZ ;  /* 0x000100001c237824 */ /* 0x000fc400078e00ff */
[----:B------:R-:W1:Y:S01]  /*3de0*/  LDS.128 R28, [R5.X4+0x2400] ;  /* 0x00240000051c7984 */ /* 0x000e620000004c00 */
[----:B------:R-:W-:Y:S01]  /*3df0*/  IMAD.U32 R66, R26, 0x10000, RZ ;  /* 0x000100001a427824 */ /* 0x000fe200078e00ff */
[----:B------:R-:W-:Y:S01]  /*3e00*/  SHF.L.U32 R34, R32, 0x10, RZ ;  /* 0x0000001020227819 */ /* 0x000fe200000006ff */
[----:B------:R-:W-:Y:S01]  /*3e10*/  IMAD.U32 R24, R24, 0x10000, RZ ;  /* 0x0001000018187824 */ /* 0x000fe200078e00ff */
[----:B------:R-:W-:Y:S01]  /*3e20*/  PRMT R9, R9, 0x7632, R9 ;  /* 0x0000763209097816 */ /* 0x000fe20000000009 */
[----:B------:R-:W-:Y:S01]  /*3e30*/  IMAD.U32 R25, R25, 0x10000, RZ ;  /* 0x0001000019197824 */ /* 0x000fe200078e00ff */
[----:B------:R-:W-:Y:S01]  /*3e40*/  PRMT R26, R49, 0x7632, R26 ;  /* 0x00007632311a7816 */ /* 0x000fe2000000001a */
[----:B------:R-:W-:Y:S01]  /*3e50*/  IMAD.U32 R27, R27, 0x10000, RZ ;  /* 0x000100001b1b7824 */ /* 0x000fe200078e00ff */
[----:B------:R-:W-:Y:S01]  /*3e60*/  PRMT R32, R32, 0x7632, R32 ;  /* 0x0000763220207816 */ /* 0x000fe20000000020 */
[----:B------:R-:W-:Y:S01]  /*3e70*/  FMUL R35, R24, R35 ;  /* 0x0000002318237220 */ /* 0x000fe20000400000 */
[----:B------:R-:W-:Y:S01]  /*3e80*/  SHF.L.U32 R26, R26, 0x10, RZ ;  /* 0x000000101a1a7819 */ /* 0x000fe200000006ff */
[----:B------:R-:W-:Y:S01]  /*3e90*/  IMAD.U32 R24, R9, 0x10000, RZ ;  /* 0x0001000009187824 */ /* 0x000fe200078e00ff */
[----:B------:R-:W-:Y:S01]  /*3ea0*/  FSEL R37, R56, RZ, !P1 ;  /* 0x000000ff38257208 */ /* 0x000fe20004800000 */
[----:B------:R-:W-:Y:S01]  /*3eb0*/  IMAD.U32 R49, R49, 0x10000, RZ ;  /* 0x0001000031317824 */ /* 0x000fe200078e00ff */
[----:B------:R-:W-:Y:S01]  /*3ec0*/  FSEL R63, R63, RZ, P4 ;  /* 0x000000ff3f3f7208 */ /* 0x000fe20002000000 */
[----:B------:R-:W-:Y:S01]  /*3ed0*/  IMAD.U32 R9, R32, 0x10000, RZ ;  /* 0x0001000020097824 */ /* 0x000fe200078e00ff */
[----:B------:R-:W-:Y:S01]  /*3ee0*/  FMUL R24, R25, R24 ;  /* 0x0000001819187220 */ /* 0x000fe20000400000 */
[----:B------:R-:W-:Y:S01]  /*3ef0*/  FSEL R35, R35, RZ, !P0 ;  /* 0x000000ff23237208 */ /* 0x000fe20004000000 */
[----:B------:R-:W-:Y:S01]  /*3f00*/  FMUL R34, R49, R34 ;  /* 0x0000002231227220 */ /* 0x000fe20000400000 */
[----:B------:R-:W-:Y:S01]  /*3f10*/  FMUL R27, R27, R36 ;  /* 0x000000241b1b7220 */ /* 0x000fe20000400000 */
[----:B------:R-:W-:Y:S01]  /*3f20*/  FMUL R9, R26, R9 ;  /* 0x000000091a097220 */ /* 0x000fe20000400000 */
[----:B------:R-:W-:Y:S01]  /*3f30*/  FSEL R45, R45, RZ, P4 ;  /* 0x000000ff2d2d7208 */ /* 0x000fe20002000000 */
[----:B------:R-:W-:Y:S01]  /*3f40*/  IMAD.U32 R33, R33, 0x10000, RZ ;  /* 0x0001000021217824 */ /* 0x000fe200078e00ff */
[----:B------:R-:W-:Y:S01]  /*3f50*/  FADD R37, R70, R37 ;  /* 0x0000002546257221 */ /* 0x000fe20000000000 */
[----:B------:R-:W-:Y:S01]  /*3f60*/  FSEL R24, R24, RZ, !P0 ;  /* 0x000000ff18187208 */ /* 0x000fe20004000000 */
[----:B------:R-:W-:Y:S01]  /*3f70*/  FADD R0, R0, R35 ;  /* 0x0000002300007221 */ /* 0x000fe20000000000 */
[----:B------:R-:W-:Y:S01]  /*3f80*/  FSEL R51, R51, RZ, !P0 ;  /* 0x000000ff33337208 */ /* 0x000fe20004000000 */
[----:B------:R-:W-:Y:S01]  /*3f90*/  FFMA R41, R66, R41, R63 ;  /* 0x0000002942297223 */ /* 0x000fe2000000003f */
[----:B------:R-:W-:Y:S01]  /*3fa0*/  FSEL R50, R50, RZ, !P0 ;  /* 0x000000ff32327208 */ /* 0x000fe20004000000 */
[----:B------:R-:W-:Y:S01]  /*3fb0*/  FFMA R33, R62, R33, R45 ;  /* 0x000000213e217223 */ /* 0x000fe2000000002d */
[----:B------:R-:W-:Y:S01]  /*3fc0*/  FSEL R48, R48, RZ, !P0 ;  /* 0x000000ff30307208 */ /* 0x000fe20004000000 */
[----:B------:R-:W-:Y:S06]  /*3fd0*/  BAR.SYNC 0x0 ;  /* 0x0000000000007b1d */ /* 0x000fec0000000000 */
[----:B------:R-:W-:-:S02]  /*3fe0*/  FSEL R34, R34, RZ, !P0 ;  /* 0x000000ff22227208 */ /* 0x000fc40004000000 */
[----:B------:R-:W-:Y:S02]  /*3ff0*/  FSEL R26, R27, RZ, !P0 ;  /* 0x000000ff1b1a7208 */ /* 0x000fe40004000000 */
[----:B------:R-:W-:Y:S01]  /*4000*/  FSEL R9, R9, RZ, !P0 ;  /* 0x000000ff09097208 */ /* 0x000fe20004000000 */
[----:B------:R-:W-:Y:S01]  /*4010*/  FADD R37, RZ, R37 ;  /* 0x00000025ff257221 */ /* 0x000fe20000000000 */
[----:B------:R-:W-:Y:S01]  /*4020*/  FADD R0, RZ, R0 ;  /* 0x00000000ff007221 */ /* 0x000fe20000000000 */
[----:B------:R-:W-:Y:S01]  /*4030*/  FADD R7, R7, R24 ;  /* 0x0000001807077221 */ /* 0x000fe20000000000 */
[----:B------:R-:W-:Y:S01]  /*4040*/  FADD R42, R42, R51 ;  /* 0x000000332a2a7221 */ /* 0x000fe20000000000 */
[----:B------:R-:W-:Y:S01]  /*4050*/  FADD R41, R41, R50 ;  /* 0x0000003229297221 */ /* 0x000fe20000000000 */
[----:B------:R-:W-:Y:S01]  /*4060*/  FADD R43, R43, R48 ;  /* 0x000000302b2b7221 */ /* 0x000fe20000000000 */
[----:B------:R-:W-:Y:S01]  /*4070*/  FADD R33, R33, R34 ;  /* 0x0000002221217221 */ /* 0x000fe20000000000 */
[----:B------:R-:W-:Y:S01]  /*4080*/  FADD R3, R3, R26 ;  /* 0x0000001a03037221 */ /* 0x000fe20000000000 */
[----:B------:R-:W-:Y:S01]  /*4090*/  FADD R8, R8, R9 ;  /* 0x0000000908087221 */ /* 0x000fe20000000000 */
[----:B------:R-:W-:Y:S01]  /*40a0*/  FADD R20, R20, R37 ;  /* 0x0000002514147221 */ /* 0x000fe20000000000 */
[----:B0-----:R-:W-:Y:S01]  /*40b0*/  FADD R37, R13, R0 ;  /* 0x000000000d257221 */ /* 0x001fe20000000000 */
[----:B------:R-:W-:Y:S01]  /*40c0*/  FADD R0, RZ, R7 ;  /* 0x00000007ff007221 */ /* 0x000fe20000000000 */
[----:B------:R-:W-:Y:S01]  /*40d0*/  FADD R9, RZ, R42 ;  /* 0x0000002aff097221 */ /* 0x000fe20000000000 */
[----:B------:R-:W-:Y:S01]  /*40e0*/  FADD R41, RZ, R41 ;  /* 0x00000029ff297221 */ /* 0x000fe20000000000 */
[----:B------:R-:W-:Y:S01]  /*40f0*/  FADD R24, RZ, R3 ;  /* 0x00000003ff187221 */ /* 0x000fe20000000000 */
[----:B------:R-:W-:Y:S01]  /*4100*/  FADD R43, RZ, R43 ;  /* 0x0000002bff2b7221 */ /* 0x000fe20000000000 */
[----:B------:R-:W-:Y:S01]  /*4110*/  FADD R33, RZ, R33 ;  /* 0x00000021ff217221 */ /* 0x000fe20000000000 */
[----:B------:R-:W-:Y:S01]  /*4120*/  FADD R8, RZ, R8 ;  /* 0x00000008ff087221 */ /* 0x000fe20000000000 */
[----:B-1----:R-:W-:Y:S01]  /*4130*/  FADD R29, R29, R0 ;  /* 0x000000001d1d7221 */ /* 0x002fe20000000000 */
[----:B------:R-:W-:Y:S01]  /*4140*/  FADD R38, R14, R9 ;  /* 0x000000090e267221 */ /* 0x000fe20000000000 */
[----:B------:R-:W-:Y:S01]  /*4150*/  FADD R36, R12, R41 ;  /* 0x000000290c247221 */ /* 0x000fe20000000000 */
[----:B------:R-:W-:Y:S01]  /*4160*/  FADD R39, R15, R24 ;  /* 0x000000180f277221 */ /* 0x000fe20000000000 */
[----:B------:R-:W-:Y:S01]  /*4170*/  FADD R28, R28, R43 ;  /* 0x0000002b1c1c7221 */ /* 0x000fe20000000000 */
[----:B------:R-:W-:Y:S01]  /*4180*/  FADD R30, R30, R33 ;  /* 0x000000211e1e7221 */ /* 0x000fe20000000000 */
[----:B------:R-:W-:Y:S01]  /*4190*/  FADD R31, R31, R8 ;  /* 0x000000081f1f7221 */ /* 0x000fe20000000000 */
[----:B------:R-:W-:Y:S01]  /*41a0*/  IMAD.SHL.U32 R0, R2, 0x4, RZ ;  /* 0x0000000402007824 */ /* 0x000fe200078e00ff */
[----:B------:R-:W-:Y:S04]  /*41b0*/  STS.128 [R5.X4+0x10], R16 ;  /* 0x0000101005007388 */ /* 0x000fe80000004c00 */
[----:B------:R-:W-:Y:S01]  /*41c0*/  STS.128 [R5.X4], R20 ;  /* 0x0000001405007388 */ /* 0x000fe20000004c00 */
[----:B------:R-:W-:-:S03]  /*41d0*/  LOP3.LUT R3, R0, 0x3c, RZ, 0xc0, !PT ;  /* 0x0000003c00037812 */ /* 0x000fc600078ec0ff */
[----:B------:R-:W-:Y:S06]  /*41e0*/  BAR.SYNC 0x0 ;  /* 0x0000000000007b1d */ /* 0x000fec0000000000 */
[----:B------:R-:W0:Y:S04]  /*41f0*/  LDS.128 R12, [R11.X4] ;  /* 0x000000000b0c7984 */ /* 0x000e280000004c00 */
[----:B------:R-:W1:Y:S04]  /*4200*/  LDS.128 R24, [R11.X4+0x1200] ;  /* 0x001200000b187984 */ /* 0x000e680000004c00 */
[----:B------:R-:W-:Y:S06]  /*4210*/  BAR.SYNC 0x0 ;  /* 0x0000000000007b1d */ /* 0x000fec0000000000 */
[----:B------:R-:W-:Y:S04]  /*4220*/  STS.128 [R5.X4+0x10], R36 ;  /* 0x0000102405007388 */ /* 0x000fe80000004c00 */
[----:B------:R-:W-:Y:S01]  /*4230*/  STS.128 [R5.X4], R28 ;  /* 0x0000001c05007388 */ /* 0x000fe20000004c00 */
[----:B------:R-:W-:-:S03]  /*4240*/  LOP3.LUT R6, R6, R3, RZ, 0xfc, !PT ;  /* 0x0000000306067212 */ /* 0x000fc600078efcff */
[----:B------:R-:W-:Y:S06]  /*4250*/  BAR.SYNC 0x0 ;  /* 0x0000000000007b1d */ /* 0x000fec0000000000 */
[----:B------:R-:W2:Y:S01]  /*4260*/  LDS.128 R16, [R11.X4] ;  /* 0x000000000b107984 */ /* 0x000ea20000004c00 */
[----:B------:R-:W-:Y:S02]  /*4270*/  SHF.R.S32.HI R7, RZ, 0x1f, R6 ;  /* 0x0000001fff077819 */ /* 0x000fe40000011406 */
[----:B------:R-:W-:Y:S02]  /*4280*/  SHF.R.U32.HI R0, RZ, 0x4, R2 ;  /* 0x00000004ff007819 */ /* 0x000fe40000011602 */
[----:B------:R-:W-:-:S02]  /*4290*/  LEA.HI R7, R7, R6, RZ, 0xa ;  /* 0x0000000607077211 */ /* 0x000fc400078f50ff */
[----:B------:R-:W-:Y:S02]  /*42a0*/  SGXT.U32 R0, R0, 0x1 ;  /* 0x000000010000781a */ /* 0x000fe40000000000 */
[----:B------:R-:W-:Y:S01]  /*42b0*/  SHF.L.U32 R3, R4, 0x1, RZ ;  /* 0x0000000104037819 */ /* 0x000fe200000006ff */
[----:B------:R-:W-:-:S03]  /*42c0*/  IMAD.SHL.U32 R2, R7, 0x100, RZ ;  /* 0x0000010007027824 */ /* 0x000fc600078e00ff */
[----:B------:R-:W-:Y:S02]  /*42d0*/  LOP3.LUT R3, R3, R0, RZ, 0xfc, !PT ;  /* 0x0000000003037212 */ /* 0x000fe400078efcff */
[----:B------:R-:W-:Y:S02]  /*42e0*/  LOP3.LUT R9, R7, 0xfffffc00, RZ, 0xc0, !PT ;  /* 0xfffffc0007097812 */ /* 0x000fe400078ec0ff */
[----:B------:R-:W-:Y:S02]  /*42f0*/  LOP3.LUT R5, R2, 0xfffc0000, RZ, 0xc0, !PT ;  /* 0xfffc000002057812 */ /* 0x000fe400078ec0ff */
[C---:B------:R-:W-:Y:S02]  /*4300*/  LOP3.LUT R0, R10.reuse, R3, RZ, 0xfc, !PT ;  /* 0x000000030a007212 */ /* 0x040fe400078efcff */
[C-C-:B------:R-:W-:Y:S02]  /*4310*/  LOP3.LUT R2, R10.reuse, 0x10, R3.reuse, 0xfe, !PT ;  /* 0x000000100a027812 */ /* 0x140fe400078efe03 */
[----:B------:R-:W-:-:S02]  /*4320*/  LOP3.LUT R4, R10, 0x20, R3, 0xfe, !PT ;  /* 0x000000200a047812 */ /* 0x000fc400078efe03 */
[----:B------:R-:W-:Y:S02]  /*4330*/  LOP3.LUT R10, R10, 0x30, R3, 0xfe, !PT ;  /* 0x000000300a0a7812 */ /* 0x000fe400078efe03 */
[----:B------:R-:W-:Y:S02]  /*4340*/  IADD3 R9, R5, R6, -R9 ;  /* 0x0000000605097210 */ /* 0x000fe40007ffe809 */
[----:B------:R-:W-:Y:S02]  /*4350*/  ISETP.GE.AND P1, PT, R0, 0x100, PT ;  /* 0x000001000000780c */ /* 0x000fe40003f26270 */
[----:B------:R-:W-:Y:S02]  /*4360*/  ISETP.GE.AND P2, PT, R2, 0x100, PT ;  /* 0x000001000200780c */ /* 0x000fe40003f46270 */
[----:B------:R-:W-:Y:S01]  /*4370*/  ISETP.GE.AND P3, PT, R4, 0x100, PT ;  /* 0x000001000400780c */ /* 0x000fe20003f66270 */
[----:B------:R-:W-:Y:S01]  /*4380*/  IMAD.MOV.U32 R8, RZ, RZ, 0x4 ;  /* 0x00000004ff087424 */ /* 0x000fe200078e00ff */
[----:B------:R-:W-:Y:S01]  /*4390*/  ISETP.GE.AND P0, PT, R10, 0x100, PT ;  /* 0x000001000a00780c */ /* 0x000fe20003f06270 */
[--C-:B------:R-:W-:Y:S01]  /*43a0*/  IMAD R3, R0, 0x400, R9.reuse ;  /* 0x0000040000037824 */ /* 0x100fe200078e0209 */
[----:B------:R-:W-:Y:S01]  /*43b0*/  LEA R5, R2, R9, 0xa ;  /* 0x0000000902057211 */ /* 0x000fe200078e50ff */
[----:B------:R-:W-:-:S02]  /*43c0*/  IMAD R6, R4, 0x400, R9 ;  /* 0x0000040004067824 */ /* 0x000fc400078e0209 */
[----:B------:R-:W-:-:S04]  /*43d0*/  IMAD.WIDE R2, R3, R8, c[0x0][0x178] ;  /* 0x00005e0003027625 */ /* 0x000fc800078e0208 */
[-C--:B------:R-:W-:Y:S01]  /*43e0*/  IMAD.WIDE R4, R5, R8.reuse, c[0x0][0x178] ;  /* 0x00005e0005047625 */ /* 0x080fe200078e0208 */
[----:B0-----:R0:W-:Y:S03]  /*43f0*/  @!P1 STG.E.128 [R2.64], R12 ;  /* 0x0000000c02009986 */ /* 0x0011e6000c101d04 */
[----:B------:R-:W-:Y:S01]  /*4400*/  IMAD.WIDE R6, R6, R8, c[0x0][0x178] ;  /* 0x00005e0006067625 */ /* 0x000fe200078e0208 */
[----:B-1----:R0:W-:Y:S04]  /*4410*/  @!P2 STG.E.128 [R4.64], R24 ;  /* 0x000000180400a986 */ /* 0x0021e8000c101d04 */
[----:B--2---:R0:W-:Y:S01]  /*4420*/  @!P3 STG.E.128 [R6.64], R16 ;  /* 0x000000100600b986 */ /* 0x0041e2000c101d04 */
[----:B------:R-:W-:Y:S05]  /*4430*/  @P0 EXIT ;  /* 0x000000000000094d */ /* 0x000fea0003800000 */
[----:B0-----:R-:W0:Y:S01]  /*4440*/  LDS.128 R4, [R11.X4+0x1200] ;  /* 0x001200000b047984 */ /* 0x001e220000004c00 */
[----:B------:R-:W-:-:S04]  /*4450*/  IMAD R2, R10, 0x400, R9 ;  /* 0x000004000a027824 */ /* 0x000fc800078e0209 */
[----:B------:R-:W-:-:S05]  /*4460*/  IMAD.WIDE R2, R2, R8, c[0x0][0x178] ;  /* 0x00005e0002027625 */ /* 0x000fca00078e0208 */
[----:B0-----:R-:W-:Y:S01]  /*4470*/  STG.E.128 [R2.64], R4 ;  /* 0x0000000402007986 */ /* 0x001fe2000c101d04 */
[----:B------:R-:W-:Y:S05]  /*4480*/  EXIT ;  /* 0x000000000000794d */ /* 0x000fea0003800000 */
.L_x_0:
[----:B------:R-:W-:-:S00]  /*4490*/  BRA `(.L_x_0) ;  /* 0xfffffff000007947 */ /* 0x000fc0000383ffff */
[----:B------:R-:W-:-:S00]  /*44a0*/  NOP ;  /* 0x0000000000007918 */ /* 0x000fc00000000000 */
        /* <DEDUP_REMOVED lines=13> */
.L_x_1:


//--------------------- .nv.shared.triton__0d1d2d3d4de5de --------------------------
	.section	.nv.shared.triton__0d1d2d3d4de5de,"aw",@nobits
	.align	16
